//
// Generated by NVIDIA NVVM Compiler
//
// Compiler Build ID: CL-36424714
// Cuda compilation tools, release 13.0, V13.0.88
// Based on NVVM 20.0.0
//

.version 9.0
.target sm_100
.address_size 64

	// .globl	_Z31attention_fwd_kernel_large_hdimPKfS0_S0_Pfiiiiif
.extern .shared .align 16 .b8 smem[];

.visible .entry _Z31attention_fwd_kernel_large_hdimPKfS0_S0_Pfiiiiif(
	.param .u64 .ptr .align 1 _Z31attention_fwd_kernel_large_hdimPKfS0_S0_Pfiiiiif_param_0,
	.param .u64 .ptr .align 1 _Z31attention_fwd_kernel_large_hdimPKfS0_S0_Pfiiiiif_param_1,
	.param .u64 .ptr .align 1 _Z31attention_fwd_kernel_large_hdimPKfS0_S0_Pfiiiiif_param_2,
	.param .u64 .ptr .align 1 _Z31attention_fwd_kernel_large_hdimPKfS0_S0_Pfiiiiif_param_3,
	.param .u32 _Z31attention_fwd_kernel_large_hdimPKfS0_S0_Pfiiiiif_param_4,
	.param .u32 _Z31attention_fwd_kernel_large_hdimPKfS0_S0_Pfiiiiif_param_5,
	.param .u32 _Z31attention_fwd_kernel_large_hdimPKfS0_S0_Pfiiiiif_param_6,
	.param .u32 _Z31attention_fwd_kernel_large_hdimPKfS0_S0_Pfiiiiif_param_7,
	.param .u32 _Z31attention_fwd_kernel_large_hdimPKfS0_S0_Pfiiiiif_param_8,
	.param .f32 _Z31attention_fwd_kernel_large_hdimPKfS0_S0_Pfiiiiif_param_9
)
{
	.reg .pred 	%p<70>;
	.reg .b32 	%r<211>;
	.reg .b32 	%f<375>;
	.reg .b64 	%rd<79>;

	ld.param.u64 	%rd13, [_Z31attention_fwd_kernel_large_hdimPKfS0_S0_Pfiiiiif_param_0];
	ld.param.u64 	%rd14, [_Z31attention_fwd_kernel_large_hdimPKfS0_S0_Pfiiiiif_param_1];
	ld.param.u64 	%rd15, [_Z31attention_fwd_kernel_large_hdimPKfS0_S0_Pfiiiiif_param_2];
	ld.param.u32 	%r65, [_Z31attention_fwd_kernel_large_hdimPKfS0_S0_Pfiiiiif_param_4];
	ld.param.u32 	%r61, [_Z31attention_fwd_kernel_large_hdimPKfS0_S0_Pfiiiiif_param_5];
	ld.param.u32 	%r62, [_Z31attention_fwd_kernel_large_hdimPKfS0_S0_Pfiiiiif_param_6];
	ld.param.u32 	%r63, [_Z31attention_fwd_kernel_large_hdimPKfS0_S0_Pfiiiiif_param_7];
	ld.param.u32 	%r64, [_Z31attention_fwd_kernel_large_hdimPKfS0_S0_Pfiiiiif_param_8];
	ld.param.f32 	%f61, [_Z31attention_fwd_kernel_large_hdimPKfS0_S0_Pfiiiiif_param_9];
	cvta.to.global.u64 	%rd1, %rd14;
	cvta.to.global.u64 	%rd2, %rd13;
	cvta.to.global.u64 	%rd3, %rd15;
	mov.u32 	%r1, %ctaid.x;
	mul.lo.s32 	%r66, %r61, %r65;
	mul.lo.s32 	%r67, %r66, %r62;
	setp.ge.s32 	%p1, %r1, %r67;
	@%p1 bra 	$L__BB0_71;
	mul.lo.s32 	%r68, %r62, %r61;
	div.s32 	%r69, %r1, %r68;
	div.s32 	%r70, %r1, %r62;
	rem.s32 	%r71, %r70, %r61;
	mul.lo.s32 	%r2, %r64, %r1;
	mad.lo.s32 	%r72, %r69, %r61, %r71;
	mul.lo.s32 	%r73, %r64, %r63;
	mul.lo.s32 	%r3, %r73, %r72;
	mov.u32 	%r203, %tid.x;
	setp.ge.s32 	%p2, %r203, %r63;
	mov.f32 	%f360, 0fFF800000;
	@%p2 bra 	$L__BB0_31;
	and.b32  	%r74, %r64, 3;
	setp.ne.s32 	%p3, %r74, 0;
	mov.u32 	%r5, %ntid.x;
	@%p3 bra 	$L__BB0_15;
	setp.lt.s32 	%p16, %r64, 1;
	@%p16 bra 	$L__BB0_13;
	add.s32 	%r6, %r64, -1;
	mov.f32 	%f360, 0fFF800000;
	shr.u32 	%r98, %r6, 2;
	add.s32 	%r99, %r98, 1;
	and.b32  	%r100, %r99, 3;
	mov.u32 	%r111, smem;
	cvt.u64.u32 	%rd34, %r2;
	mov.u32 	%r192, %r203;
$L__BB0_5:
	setp.lt.u32 	%p18, %r6, 12;
	mov.f32 	%f352, 0f00000000;
	mov.b32 	%r195, 0;
	@%p18 bra 	$L__BB0_8;
	mov.f32 	%f352, 0f00000000;
	mov.b32 	%r195, 0;
	mov.u32 	%r194, %r195;
$L__BB0_7:
	.pragma "nounroll";
	add.s32 	%r92, %r195, %r2;
	mul.wide.u32 	%rd27, %r92, 4;
	add.s64 	%rd28, %rd2, %rd27;
	ld.global.nc.v4.f32 	{%f111, %f112, %f113, %f114}, [%rd28];
	mad.lo.s32 	%r93, %r192, %r64, %r3;
	add.s32 	%r94, %r195, %r93;
	mul.wide.s32 	%rd29, %r94, 4;
	add.s64 	%rd30, %rd1, %rd29;
	ld.global.nc.v4.f32 	{%f115, %f116, %f117, %f118}, [%rd30];
	mul.f32 	%f119, %f112, %f116;
	fma.rn.f32 	%f120, %f111, %f115, %f119;
	fma.rn.f32 	%f121, %f113, %f117, %f120;
	fma.rn.f32 	%f122, %f114, %f118, %f121;
	add.f32 	%f123, %f352, %f122;
	ld.global.nc.v4.f32 	{%f124, %f125, %f126, %f127}, [%rd28+16];
	ld.global.nc.v4.f32 	{%f128, %f129, %f130, %f131}, [%rd30+16];
	mul.f32 	%f132, %f125, %f129;
	fma.rn.f32 	%f133, %f124, %f128, %f132;
	fma.rn.f32 	%f134, %f126, %f130, %f133;
	fma.rn.f32 	%f135, %f127, %f131, %f134;
	add.f32 	%f136, %f123, %f135;
	ld.global.nc.v4.f32 	{%f137, %f138, %f139, %f140}, [%rd28+32];
	ld.global.nc.v4.f32 	{%f141, %f142, %f143, %f144}, [%rd30+32];
	mul.f32 	%f145, %f138, %f142;
	fma.rn.f32 	%f146, %f137, %f141, %f145;
	fma.rn.f32 	%f147, %f139, %f143, %f146;
	fma.rn.f32 	%f148, %f140, %f144, %f147;
	add.f32 	%f149, %f136, %f148;
	ld.global.nc.v4.f32 	{%f150, %f151, %f152, %f153}, [%rd28+48];
	ld.global.nc.v4.f32 	{%f154, %f155, %f156, %f157}, [%rd30+48];
	mul.f32 	%f158, %f151, %f155;
	fma.rn.f32 	%f159, %f150, %f154, %f158;
	fma.rn.f32 	%f160, %f152, %f156, %f159;
	fma.rn.f32 	%f161, %f153, %f157, %f160;
	add.f32 	%f352, %f149, %f161;
	add.s32 	%r195, %r195, 16;
	add.s32 	%r194, %r194, 4;
	shr.u32 	%r95, %r6, 2;
	add.s32 	%r96, %r95, 1;
	and.b32  	%r97, %r96, 2147483644;
	setp.ne.s32 	%p19, %r194, %r97;
	@%p19 bra 	$L__BB0_7;
$L__BB0_8:
	setp.eq.s32 	%p20, %r100, 0;
	@%p20 bra 	$L__BB0_12;
	shr.u32 	%r101, %r6, 2;
	add.s32 	%r102, %r101, 1;
	and.b32  	%r103, %r102, 3;
	setp.eq.s32 	%p21, %r103, 1;
	add.s32 	%r104, %r195, %r2;
	mul.wide.u32 	%rd31, %r104, 4;
	add.s64 	%rd32, %rd2, %rd31;
	ld.global.nc.v4.f32 	{%f162, %f163, %f164, %f165}, [%rd32];
	mad.lo.s32 	%r105, %r192, %r64, %r3;
	add.s32 	%r106, %r195, %r105;
	mul.wide.s32 	%rd33, %r106, 4;
	add.s64 	%rd4, %rd1, %rd33;
	ld.global.nc.v4.f32 	{%f166, %f167, %f168, %f169}, [%rd4];
	mul.f32 	%f170, %f163, %f167;
	fma.rn.f32 	%f171, %f162, %f166, %f170;
	fma.rn.f32 	%f172, %f164, %f168, %f171;
	fma.rn.f32 	%f173, %f165, %f169, %f172;
	add.f32 	%f352, %f352, %f173;
	@%p21 bra 	$L__BB0_12;
	shr.u32 	%r107, %r6, 2;
	add.s32 	%r108, %r107, 1;
	and.b32  	%r109, %r108, 3;
	setp.eq.s32 	%p22, %r109, 2;
	cvt.u64.u32 	%rd35, %r195;
	add.s64 	%rd36, %rd35, %rd34;
	shl.b64 	%rd37, %rd36, 2;
	add.s64 	%rd5, %rd2, %rd37;
	ld.global.nc.v4.f32 	{%f174, %f175, %f176, %f177}, [%rd5+16];
	ld.global.nc.v4.f32 	{%f178, %f179, %f180, %f181}, [%rd4+16];
	mul.f32 	%f182, %f175, %f179;
	fma.rn.f32 	%f183, %f174, %f178, %f182;
	fma.rn.f32 	%f184, %f176, %f180, %f183;
	fma.rn.f32 	%f185, %f177, %f181, %f184;
	add.f32 	%f352, %f352, %f185;
	@%p22 bra 	$L__BB0_12;
	ld.global.nc.v4.f32 	{%f186, %f187, %f188, %f189}, [%rd5+32];
	ld.global.nc.v4.f32 	{%f190, %f191, %f192, %f193}, [%rd4+32];
	mul.f32 	%f194, %f187, %f191;
	fma.rn.f32 	%f195, %f186, %f190, %f194;
	fma.rn.f32 	%f196, %f188, %f192, %f195;
	fma.rn.f32 	%f197, %f189, %f193, %f196;
	add.f32 	%f352, %f352, %f197;
$L__BB0_12:
	mul.f32 	%f198, %f61, %f352;
	shl.b32 	%r110, %r192, 2;
	add.s32 	%r112, %r111, %r110;
	st.shared.f32 	[%r112], %f198;
	max.f32 	%f360, %f360, %f198;
	add.s32 	%r192, %r192, %r5;
	setp.lt.s32 	%p23, %r192, %r63;
	@%p23 bra 	$L__BB0_5;
	bra.uni 	$L__BB0_31;
$L__BB0_13:
	mul.f32 	%f11, %f61, 0f00000000;
	mov.f32 	%f360, 0fFF800000;
	mov.u32 	%r88, smem;
	mov.u32 	%r196, %r203;
$L__BB0_14:
	shl.b32 	%r87, %r196, 2;
	add.s32 	%r89, %r88, %r87;
	st.shared.f32 	[%r89], %f11;
	max.f32 	%f360, %f360, %f11;
	add.s32 	%r196, %r196, %r5;
	setp.lt.s32 	%p17, %r196, %r63;
	@%p17 bra 	$L__BB0_14;
	bra.uni 	$L__BB0_31;
$L__BB0_15:
	setp.lt.s32 	%p4, %r64, 1;
	@%p4 bra 	$L__BB0_29;
	add.s32 	%r16, %r64, -1;
	and.b32  	%r17, %r64, 7;
	and.b32  	%r18, %r64, 2147483640;
	mov.f32 	%f360, 0fFF800000;
	cvt.u64.u32 	%rd23, %r2;
	mov.u32 	%r197, %r203;
$L__BB0_17:
	setp.lt.u32 	%p6, %r16, 7;
	mad.lo.s32 	%r20, %r197, %r64, %r3;
	mov.f32 	%f358, 0f00000000;
	mov.b32 	%r199, 0;
	@%p6 bra 	$L__BB0_20;
	mov.f32 	%f358, 0f00000000;
	mov.b32 	%r198, 0;
$L__BB0_19:
	.pragma "nounroll";
	add.s32 	%r80, %r198, %r2;
	mul.wide.u32 	%rd16, %r80, 4;
	add.s64 	%rd17, %rd2, %rd16;
	ld.global.nc.f32 	%f68, [%rd17];
	add.s32 	%r81, %r198, %r20;
	mul.wide.s32 	%rd18, %r81, 4;
	add.s64 	%rd19, %rd1, %rd18;
	ld.global.nc.f32 	%f69, [%rd19];
	fma.rn.f32 	%f70, %f68, %f69, %f358;
	ld.global.nc.f32 	%f71, [%rd17+4];
	ld.global.nc.f32 	%f72, [%rd19+4];
	fma.rn.f32 	%f73, %f71, %f72, %f70;
	ld.global.nc.f32 	%f74, [%rd17+8];
	ld.global.nc.f32 	%f75, [%rd19+8];
	fma.rn.f32 	%f76, %f74, %f75, %f73;
	ld.global.nc.f32 	%f77, [%rd17+12];
	ld.global.nc.f32 	%f78, [%rd19+12];
	fma.rn.f32 	%f79, %f77, %f78, %f76;
	ld.global.nc.f32 	%f80, [%rd17+16];
	ld.global.nc.f32 	%f81, [%rd19+16];
	fma.rn.f32 	%f82, %f80, %f81, %f79;
	ld.global.nc.f32 	%f83, [%rd17+20];
	ld.global.nc.f32 	%f84, [%rd19+20];
	fma.rn.f32 	%f85, %f83, %f84, %f82;
	ld.global.nc.f32 	%f86, [%rd17+24];
	ld.global.nc.f32 	%f87, [%rd19+24];
	fma.rn.f32 	%f88, %f86, %f87, %f85;
	ld.global.nc.f32 	%f89, [%rd17+28];
	ld.global.nc.f32 	%f90, [%rd19+28];
	fma.rn.f32 	%f358, %f89, %f90, %f88;
	add.s32 	%r198, %r198, 8;
	setp.ne.s32 	%p7, %r198, %r18;
	mov.u32 	%r199, %r18;
	@%p7 bra 	$L__BB0_19;
$L__BB0_20:
	setp.eq.s32 	%p8, %r17, 0;
	@%p8 bra 	$L__BB0_28;
	setp.eq.s32 	%p9, %r17, 1;
	add.s32 	%r82, %r199, %r2;
	mul.wide.u32 	%rd20, %r82, 4;
	add.s64 	%rd21, %rd2, %rd20;
	ld.global.nc.f32 	%f91, [%rd21];
	add.s32 	%r83, %r199, %r20;
	mul.wide.s32 	%rd22, %r83, 4;
	add.s64 	%rd6, %rd1, %rd22;
	ld.global.nc.f32 	%f92, [%rd6];
	fma.rn.f32 	%f358, %f91, %f92, %f358;
	@%p9 bra 	$L__BB0_28;
	setp.eq.s32 	%p10, %r17, 2;
	cvt.u64.u32 	%rd24, %r199;
	add.s64 	%rd25, %rd24, %rd23;
	shl.b64 	%rd26, %rd25, 2;
	add.s64 	%rd7, %rd2, %rd26;
	ld.global.nc.f32 	%f93, [%rd7+4];
	ld.global.nc.f32 	%f94, [%rd6+4];
	fma.rn.f32 	%f358, %f93, %f94, %f358;
	@%p10 bra 	$L__BB0_28;
	setp.eq.s32 	%p11, %r17, 3;
	ld.global.nc.f32 	%f95, [%rd7+8];
	ld.global.nc.f32 	%f96, [%rd6+8];
	fma.rn.f32 	%f358, %f95, %f96, %f358;
	@%p11 bra 	$L__BB0_28;
	setp.eq.s32 	%p12, %r17, 4;
	ld.global.nc.f32 	%f97, [%rd7+12];
	ld.global.nc.f32 	%f98, [%rd6+12];
	fma.rn.f32 	%f358, %f97, %f98, %f358;
	@%p12 bra 	$L__BB0_28;
	setp.eq.s32 	%p13, %r17, 5;
	ld.global.nc.f32 	%f99, [%rd7+16];
	ld.global.nc.f32 	%f100, [%rd6+16];
	fma.rn.f32 	%f358, %f99, %f100, %f358;
	@%p13 bra 	$L__BB0_28;
	setp.eq.s32 	%p14, %r17, 6;
	ld.global.nc.f32 	%f101, [%rd7+20];
	ld.global.nc.f32 	%f102, [%rd6+20];
	fma.rn.f32 	%f358, %f101, %f102, %f358;
	@%p14 bra 	$L__BB0_28;
	ld.global.nc.f32 	%f103, [%rd7+24];
	ld.global.nc.f32 	%f104, [%rd6+24];
	fma.rn.f32 	%f358, %f103, %f104, %f358;
$L__BB0_28:
	mul.f32 	%f105, %f61, %f358;
	shl.b32 	%r84, %r197, 2;
	mov.u32 	%r85, smem;
	add.s32 	%r86, %r85, %r84;
	st.shared.f32 	[%r86], %f105;
	max.f32 	%f360, %f360, %f105;
	add.s32 	%r197, %r197, %r5;
	setp.lt.s32 	%p15, %r197, %r63;
	@%p15 bra 	$L__BB0_17;
	bra.uni 	$L__BB0_31;
$L__BB0_29:
	mul.f32 	%f28, %f61, 0f00000000;
	mov.f32 	%f360, 0fFF800000;
	mov.u32 	%r76, smem;
	mov.u32 	%r200, %r203;
$L__BB0_30:
	shl.b32 	%r75, %r200, 2;
	add.s32 	%r77, %r76, %r75;
	st.shared.f32 	[%r77], %f28;
	max.f32 	%f360, %f360, %f28;
	add.s32 	%r200, %r200, %r5;
	setp.lt.s32 	%p5, %r200, %r63;
	@%p5 bra 	$L__BB0_30;
$L__BB0_31:
	shl.b32 	%r113, %r63, 2;
	mov.u32 	%r114, smem;
	add.s32 	%r27, %r114, %r113;
	and.b32  	%r28, %r203, 31;
	mov.b32 	%r115, %f360;
	shfl.sync.bfly.b32	%r116|%p24, %r115, 16, 31, -1;
	mov.b32 	%f199, %r116;
	max.f32 	%f200, %f360, %f199;
	mov.b32 	%r117, %f200;
	shfl.sync.bfly.b32	%r118|%p25, %r117, 8, 31, -1;
	mov.b32 	%f201, %r118;
	max.f32 	%f202, %f200, %f201;
	mov.b32 	%r119, %f202;
	shfl.sync.bfly.b32	%r120|%p26, %r119, 4, 31, -1;
	mov.b32 	%f203, %r120;
	max.f32 	%f204, %f202, %f203;
	mov.b32 	%r121, %f204;
	shfl.sync.bfly.b32	%r122|%p27, %r121, 2, 31, -1;
	mov.b32 	%f205, %r122;
	max.f32 	%f206, %f204, %f205;
	mov.b32 	%r123, %f206;
	shfl.sync.bfly.b32	%r124|%p28, %r123, 1, 31, -1;
	mov.b32 	%f207, %r124;
	max.f32 	%f362, %f206, %f207;
	setp.ne.s32 	%p29, %r28, 0;
	shr.u32 	%r125, %r203, 3;
	add.s32 	%r29, %r27, %r125;
	@%p29 bra 	$L__BB0_33;
	st.shared.f32 	[%r29], %f362;
$L__BB0_33:
	bar.sync 	0;
	setp.gt.u32 	%p30, %r203, 31;
	shl.b32 	%r126, %r28, 2;
	add.s32 	%r30, %r27, %r126;
	@%p30 bra 	$L__BB0_37;
	mov.u32 	%r127, %ntid.x;
	add.s32 	%r128, %r127, 31;
	shr.u32 	%r129, %r128, 5;
	setp.ge.u32 	%p31, %r203, %r129;
	mov.f32 	%f361, 0fFF800000;
	@%p31 bra 	$L__BB0_36;
	ld.shared.f32 	%f361, [%r30];
$L__BB0_36:
	mov.b32 	%r130, %f361;
	shfl.sync.bfly.b32	%r131|%p32, %r130, 16, 31, -1;
	mov.b32 	%f209, %r131;
	max.f32 	%f210, %f361, %f209;
	mov.b32 	%r132, %f210;
	shfl.sync.bfly.b32	%r133|%p33, %r132, 8, 31, -1;
	mov.b32 	%f211, %r133;
	max.f32 	%f212, %f210, %f211;
	mov.b32 	%r134, %f212;
	shfl.sync.bfly.b32	%r135|%p34, %r134, 4, 31, -1;
	mov.b32 	%f213, %r135;
	max.f32 	%f214, %f212, %f213;
	mov.b32 	%r136, %f214;
	shfl.sync.bfly.b32	%r137|%p35, %r136, 2, 31, -1;
	mov.b32 	%f215, %r137;
	max.f32 	%f216, %f214, %f215;
	mov.b32 	%r138, %f216;
	shfl.sync.bfly.b32	%r139|%p36, %r138, 1, 31, -1;
	mov.b32 	%f217, %r139;
	max.f32 	%f362, %f216, %f217;
$L__BB0_37:
	bar.sync 	0;
	setp.ne.s32 	%p37, %r203, 0;
	@%p37 bra 	$L__BB0_39;
	st.shared.f32 	[%r27], %f362;
$L__BB0_39:
	setp.ge.s32 	%p38, %r203, %r63;
	bar.sync 	0;
	mov.f32 	%f364, 0f00000000;
	@%p38 bra 	$L__BB0_42;
	ld.shared.f32 	%f37, [%r27];
	mov.f32 	%f364, 0f00000000;
	mov.u32 	%r31, %ntid.x;
	mov.u32 	%r201, %r203;
$L__BB0_41:
	shl.b32 	%r140, %r201, 2;
	add.s32 	%r142, %r114, %r140;
	ld.shared.f32 	%f220, [%r142];
	sub.f32 	%f221, %f220, %f37;
	fma.rn.f32 	%f222, %f221, 0f3BBB989D, 0f3F000000;
	cvt.sat.f32.f32 	%f223, %f222;
	mov.f32 	%f224, 0f4B400001;
	mov.f32 	%f225, 0f437C0000;
	fma.rm.f32 	%f226, %f223, %f225, %f224;
	add.f32 	%f227, %f226, 0fCB40007F;
	neg.f32 	%f228, %f227;
	fma.rn.f32 	%f229, %f221, 0f3FB8AA3B, %f228;
	fma.rn.f32 	%f230, %f221, 0f32A57060, %f229;
	mov.b32 	%r143, %f226;
	shl.b32 	%r144, %r143, 23;
	mov.b32 	%f231, %r144;
	ex2.approx.ftz.f32 	%f232, %f230;
	mul.f32 	%f233, %f232, %f231;
	st.shared.f32 	[%r142], %f233;
	add.f32 	%f364, %f364, %f233;
	add.s32 	%r201, %r201, %r31;
	setp.lt.s32 	%p39, %r201, %r63;
	@%p39 bra 	$L__BB0_41;
$L__BB0_42:
	setp.ne.s32 	%p40, %r28, 0;
	mov.b32 	%r145, %f364;
	shfl.sync.bfly.b32	%r146|%p41, %r145, 16, 31, -1;
	mov.b32 	%f234, %r146;
	add.f32 	%f235, %f364, %f234;
	mov.b32 	%r147, %f235;
	shfl.sync.bfly.b32	%r148|%p42, %r147, 8, 31, -1;
	mov.b32 	%f236, %r148;
	add.f32 	%f237, %f235, %f236;
	mov.b32 	%r149, %f237;
	shfl.sync.bfly.b32	%r150|%p43, %r149, 4, 31, -1;
	mov.b32 	%f238, %r150;
	add.f32 	%f239, %f237, %f238;
	mov.b32 	%r151, %f239;
	shfl.sync.bfly.b32	%r152|%p44, %r151, 2, 31, -1;
	mov.b32 	%f240, %r152;
	add.f32 	%f241, %f239, %f240;
	mov.b32 	%r153, %f241;
	shfl.sync.bfly.b32	%r154|%p45, %r153, 1, 31, -1;
	mov.b32 	%f242, %r154;
	add.f32 	%f366, %f241, %f242;
	@%p40 bra 	$L__BB0_44;
	st.shared.f32 	[%r29], %f366;
$L__BB0_44:
	setp.gt.u32 	%p46, %r203, 31;
	bar.sync 	0;
	@%p46 bra 	$L__BB0_48;
	mov.u32 	%r155, %ntid.x;
	add.s32 	%r156, %r155, 31;
	shr.u32 	%r157, %r156, 5;
	setp.ge.u32 	%p47, %r203, %r157;
	mov.f32 	%f365, 0f00000000;
	@%p47 bra 	$L__BB0_47;
	ld.shared.f32 	%f365, [%r30];
$L__BB0_47:
	mov.b32 	%r158, %f365;
	shfl.sync.bfly.b32	%r159|%p48, %r158, 16, 31, -1;
	mov.b32 	%f244, %r159;
	add.f32 	%f245, %f365, %f244;
	mov.b32 	%r160, %f245;
	shfl.sync.bfly.b32	%r161|%p49, %r160, 8, 31, -1;
	mov.b32 	%f246, %r161;
	add.f32 	%f247, %f245, %f246;
	mov.b32 	%r162, %f247;
	shfl.sync.bfly.b32	%r163|%p50, %r162, 4, 31, -1;
	mov.b32 	%f248, %r163;
	add.f32 	%f249, %f247, %f248;
	mov.b32 	%r164, %f249;
	shfl.sync.bfly.b32	%r165|%p51, %r164, 2, 31, -1;
	mov.b32 	%f250, %r165;
	add.f32 	%f251, %f249, %f250;
	mov.b32 	%r166, %f251;
	shfl.sync.bfly.b32	%r167|%p52, %r166, 1, 31, -1;
	mov.b32 	%f252, %r167;
	add.f32 	%f366, %f251, %f252;
$L__BB0_48:
	setp.ne.s32 	%p53, %r203, 0;
	bar.sync 	0;
	@%p53 bra 	$L__BB0_50;
	st.shared.f32 	[%r27], %f366;
$L__BB0_50:
	setp.ge.s32 	%p54, %r203, %r63;
	bar.sync 	0;
	@%p54 bra 	$L__BB0_53;
	ld.shared.f32 	%f46, [%r27];
	mov.u32 	%r34, %ntid.x;
	mov.u32 	%r202, %r203;
$L__BB0_52:
	setp.neu.f32 	%p55, %f46, 0f00000000;
	shl.b32 	%r168, %r202, 2;
	add.s32 	%r170, %r114, %r168;
	ld.shared.f32 	%f253, [%r170];
	div.rn.f32 	%f254, %f253, %f46;
	selp.f32 	%f255, %f254, 0f00000000, %p55;
	st.shared.f32 	[%r170], %f255;
	add.s32 	%r202, %r202, %r34;
	setp.lt.s32 	%p56, %r202, %r63;
	@%p56 bra 	$L__BB0_52;
$L__BB0_53:
	bar.sync 	0;
	setp.ge.s32 	%p57, %r203, %r64;
	@%p57 bra 	$L__BB0_71;
	ld.param.u64 	%rd78, [_Z31attention_fwd_kernel_large_hdimPKfS0_S0_Pfiiiiif_param_3];
	cvta.to.global.u64 	%rd8, %rd78;
	setp.gt.s32 	%p58, %r63, 0;
	mov.u32 	%r37, %ntid.x;
	@%p58 bra 	$L__BB0_55;
	bra.uni 	$L__BB0_70;
$L__BB0_55:
	and.b32  	%r38, %r63, 15;
	and.b32  	%r39, %r63, 7;
	and.b32  	%r40, %r63, 3;
	and.b32  	%r173, %r63, 2147483632;
	neg.s32 	%r41, %r173;
	mul.wide.s32 	%rd10, %r64, 4;
$L__BB0_56:
	setp.lt.u32 	%p60, %r63, 16;
	add.s32 	%r204, %r203, %r3;
	mov.f32 	%f374, 0f00000000;
	mov.b32 	%r208, 0;
	@%p60 bra 	$L__BB0_59;
	add.s32 	%r205, %r114, 32;
	mov.f32 	%f374, 0f00000000;
	mov.u32 	%r206, %r41;
$L__BB0_58:
	.pragma "nounroll";
	and.b32  	%r208, %r63, 2147483632;
	ld.shared.v4.f32 	{%f259, %f260, %f261, %f262}, [%r205+-32];
	mul.wide.s32 	%rd40, %r204, 4;
	add.s64 	%rd41, %rd3, %rd40;
	ld.global.nc.f32 	%f263, [%rd41];
	fma.rn.f32 	%f264, %f259, %f263, %f374;
	add.s64 	%rd43, %rd41, %rd10;
	ld.global.nc.f32 	%f265, [%rd43];
	fma.rn.f32 	%f266, %f260, %f265, %f264;
	add.s64 	%rd44, %rd43, %rd10;
	ld.global.nc.f32 	%f267, [%rd44];
	fma.rn.f32 	%f268, %f261, %f267, %f266;
	add.s64 	%rd45, %rd44, %rd10;
	ld.global.nc.f32 	%f269, [%rd45];
	fma.rn.f32 	%f270, %f262, %f269, %f268;
	ld.shared.v4.f32 	{%f271, %f272, %f273, %f274}, [%r205+-16];
	add.s64 	%rd46, %rd45, %rd10;
	ld.global.nc.f32 	%f275, [%rd46];
	fma.rn.f32 	%f276, %f271, %f275, %f270;
	add.s64 	%rd47, %rd46, %rd10;
	ld.global.nc.f32 	%f277, [%rd47];
	fma.rn.f32 	%f278, %f272, %f277, %f276;
	add.s64 	%rd48, %rd47, %rd10;
	ld.global.nc.f32 	%f279, [%rd48];
	fma.rn.f32 	%f280, %f273, %f279, %f278;
	add.s64 	%rd49, %rd48, %rd10;
	ld.global.nc.f32 	%f281, [%rd49];
	fma.rn.f32 	%f282, %f274, %f281, %f280;
	ld.shared.v4.f32 	{%f283, %f284, %f285, %f286}, [%r205];
	add.s64 	%rd50, %rd49, %rd10;
	ld.global.nc.f32 	%f287, [%rd50];
	fma.rn.f32 	%f288, %f283, %f287, %f282;
	add.s64 	%rd51, %rd50, %rd10;
	ld.global.nc.f32 	%f289, [%rd51];
	fma.rn.f32 	%f290, %f284, %f289, %f288;
	add.s64 	%rd52, %rd51, %rd10;
	ld.global.nc.f32 	%f291, [%rd52];
	fma.rn.f32 	%f292, %f285, %f291, %f290;
	add.s64 	%rd53, %rd52, %rd10;
	ld.global.nc.f32 	%f293, [%rd53];
	fma.rn.f32 	%f294, %f286, %f293, %f292;
	ld.shared.v4.f32 	{%f295, %f296, %f297, %f298}, [%r205+16];
	add.s64 	%rd54, %rd53, %rd10;
	ld.global.nc.f32 	%f299, [%rd54];
	fma.rn.f32 	%f300, %f295, %f299, %f294;
	add.s64 	%rd55, %rd54, %rd10;
	ld.global.nc.f32 	%f301, [%rd55];
	fma.rn.f32 	%f302, %f296, %f301, %f300;
	add.s64 	%rd56, %rd55, %rd10;
	ld.global.nc.f32 	%f303, [%rd56];
	fma.rn.f32 	%f304, %f297, %f303, %f302;
	add.s64 	%rd57, %rd56, %rd10;
	ld.global.nc.f32 	%f305, [%rd57];
	fma.rn.f32 	%f374, %f298, %f305, %f304;
	add.s32 	%r206, %r206, 16;
	add.s32 	%r205, %r205, 64;
	shl.b32 	%r177, %r64, 4;
	add.s32 	%r204, %r204, %r177;
	setp.ne.s32 	%p61, %r206, 0;
	@%p61 bra 	$L__BB0_58;
$L__BB0_59:
	setp.eq.s32 	%p62, %r38, 0;
	@%p62 bra 	$L__BB0_69;
	add.s32 	%r52, %r203, %r3;
	add.s32 	%r178, %r38, -1;
	setp.lt.u32 	%p63, %r178, 7;
	@%p63 bra 	$L__BB0_62;
	mad.lo.s32 	%r179, %r208, %r64, %r52;
	shl.b32 	%r180, %r208, 2;
	add.s32 	%r182, %r114, %r180;
	ld.shared.f32 	%f307, [%r182];
	mul.wide.s32 	%rd58, %r179, 4;
	add.s64 	%rd59, %rd3, %rd58;
	ld.global.nc.f32 	%f308, [%rd59];
	fma.rn.f32 	%f309, %f307, %f308, %f374;
	ld.shared.f32 	%f310, [%r182+4];
	mul.wide.s32 	%rd60, %r64, 4;
	add.s64 	%rd61, %rd59, %rd60;
	ld.global.nc.f32 	%f311, [%rd61];
	fma.rn.f32 	%f312, %f310, %f311, %f309;
	ld.shared.f32 	%f313, [%r182+8];
	add.s64 	%rd62, %rd61, %rd60;
	ld.global.nc.f32 	%f314, [%rd62];
	fma.rn.f32 	%f315, %f313, %f314, %f312;
	ld.shared.f32 	%f316, [%r182+12];
	add.s64 	%rd63, %rd62, %rd60;
	ld.global.nc.f32 	%f317, [%rd63];
	fma.rn.f32 	%f318, %f316, %f317, %f315;
	ld.shared.f32 	%f319, [%r182+16];
	add.s64 	%rd64, %rd63, %rd60;
	ld.global.nc.f32 	%f320, [%rd64];
	fma.rn.f32 	%f321, %f319, %f320, %f318;
	ld.shared.f32 	%f322, [%r182+20];
	add.s64 	%rd65, %rd64, %rd60;
	ld.global.nc.f32 	%f323, [%rd65];
	fma.rn.f32 	%f324, %f322, %f323, %f321;
	ld.shared.f32 	%f325, [%r182+24];
	add.s64 	%rd66, %rd65, %rd60;
	ld.global.nc.f32 	%f326, [%rd66];
	fma.rn.f32 	%f327, %f325, %f326, %f324;
	ld.shared.f32 	%f328, [%r182+28];
	add.s64 	%rd67, %rd66, %rd60;
	ld.global.nc.f32 	%f329, [%rd67];
	fma.rn.f32 	%f374, %f328, %f329, %f327;
	add.s32 	%r208, %r208, 8;
$L__BB0_62:
	setp.eq.s32 	%p64, %r39, 0;
	@%p64 bra 	$L__BB0_69;
	add.s32 	%r183, %r39, -1;
	setp.lt.u32 	%p65, %r183, 3;
	@%p65 bra 	$L__BB0_65;
	mad.lo.s32 	%r184, %r208, %r64, %r52;
	shl.b32 	%r185, %r208, 2;
	add.s32 	%r187, %r114, %r185;
	ld.shared.f32 	%f331, [%r187];
	mul.wide.s32 	%rd68, %r184, 4;
	add.s64 	%rd69, %rd3, %rd68;
	ld.global.nc.f32 	%f332, [%rd69];
	fma.rn.f32 	%f333, %f331, %f332, %f374;
	ld.shared.f32 	%f334, [%r187+4];
	add.s64 	%rd71, %rd69, %rd10;
	ld.global.nc.f32 	%f335, [%rd71];
	fma.rn.f32 	%f336, %f334, %f335, %f333;
	ld.shared.f32 	%f337, [%r187+8];
	add.s64 	%rd72, %rd71, %rd10;
	ld.global.nc.f32 	%f338, [%rd72];
	fma.rn.f32 	%f339, %f337, %f338, %f336;
	ld.shared.f32 	%f340, [%r187+12];
	add.s64 	%rd73, %rd72, %rd10;
	ld.global.nc.f32 	%f341, [%rd73];
	fma.rn.f32 	%f374, %f340, %f341, %f339;
	add.s32 	%r208, %r208, 4;
$L__BB0_65:
	setp.eq.s32 	%p66, %r40, 0;
	@%p66 bra 	$L__BB0_69;
	setp.eq.s32 	%p67, %r40, 1;
	mad.lo.s32 	%r188, %r208, %r64, %r52;
	shl.b32 	%r189, %r208, 2;
	add.s32 	%r57, %r114, %r189;
	ld.shared.f32 	%f342, [%r57];
	mul.wide.s32 	%rd74, %r188, 4;
	add.s64 	%rd9, %rd3, %rd74;
	ld.global.nc.f32 	%f343, [%rd9];
	fma.rn.f32 	%f374, %f342, %f343, %f374;
	@%p67 bra 	$L__BB0_69;
	setp.eq.s32 	%p68, %r40, 2;
	ld.shared.f32 	%f344, [%r57+4];
	add.s64 	%rd11, %rd9, %rd10;
	ld.global.nc.f32 	%f345, [%rd11];
	fma.rn.f32 	%f374, %f344, %f345, %f374;
	@%p68 bra 	$L__BB0_69;
	ld.shared.f32 	%f346, [%r57+8];
	add.s64 	%rd75, %rd11, %rd10;
	ld.global.nc.f32 	%f347, [%rd75];
	fma.rn.f32 	%f374, %f346, %f347, %f374;
$L__BB0_69:
	add.s32 	%r191, %r203, %r2;
	mul.wide.s32 	%rd76, %r191, 4;
	add.s64 	%rd77, %rd8, %rd76;
	st.global.f32 	[%rd77], %f374;
	add.s32 	%r203, %r203, %r37;
	setp.lt.s32 	%p69, %r203, %r64;
	@%p69 bra 	$L__BB0_56;
	bra.uni 	$L__BB0_71;
$L__BB0_70:
	add.s32 	%r171, %r203, %r2;
	mul.wide.s32 	%rd38, %r171, 4;
	add.s64 	%rd39, %rd8, %rd38;
	mov.b32 	%r172, 0;
	st.global.u32 	[%rd39], %r172;
	add.s32 	%r203, %r203, %r37;
	setp.lt.s32 	%p59, %r203, %r64;
	@%p59 bra 	$L__BB0_70;
$L__BB0_71:
	ret;

}


// ===== COMPILED SASS (sm_100) =====

	.target	sm_100

	.elftype	@"ET_EXEC"


//--------------------- .note.nv.tkinfo           --------------------------
	.section	.note.nv.tkinfo,"",@"SHT_NOTE"
	.sectionflags	@"SHF_NOTE_NV_TKINFO"
	.tkinfo
        /*0018*/ 	.word	0x00000002
        /*0030*/ 	.string	""
        /*0030*/ 	.string	"ptxas"
        /*0030*/ 	.string	"Cuda compilation tools, release 13.0, V13.0.88"
        /*0030*/ 	.string	"Build cuda_13.0.r13.0/compiler.36424714_0"
        /*0030*/ 	.string	"-arch sm_100 -m 64 "



//--------------------- .note.nv.cuinfo           --------------------------
	.section	.note.nv.cuinfo,"",@"SHT_NOTE"
	.sectionflags	@"SHF_NOTE_NV_CUINFO"
        /*0018*/ 	.short	0x0002
        /*001a*/ 	.short	0x0064
        /*001c*/ 	.short	0x0082
	.zero		2


//--------------------- .nv.info                  --------------------------
	.section	.nv.info,"",@"SHT_CUDA_INFO"
	.align	4


	//----- nvinfo : EIATTR_REGCOUNT
	.align		4
        /*0000*/ 	.byte	0x04, 0x2f
        /*0002*/ 	.short	(.L_1 - .L_0)
	.align		4
.L_0:
        /*0004*/ 	.word	index@(_Z31attention_fwd_kernel_large_hdimPKfS0_S0_Pfiiiiif)
        /*0008*/ 	.word	0x00000028


	//----- nvinfo : EIATTR_FRAME_SIZE
	.align		4
.L_1:
        /*000c*/ 	.byte	0x04, 0x11
        /*000e*/ 	.short	(.L_3 - .L_2)
	.align		4
.L_2:
        /*0010*/ 	.word	index@($__internal_0_$__cuda_sm3x_div_rn_noftz_f32_slowpath)
        /*0014*/ 	.word	0x00000000


	//----- nvinfo : EIATTR_FRAME_SIZE
	.align		4
.L_3:
        /*0018*/ 	.byte	0x04, 0x11
        /*001a*/ 	.short	(.L_5 - .L_4)
	.align		4
.L_4:
        /*001c*/ 	.word	index@(_Z31attention_fwd_kernel_large_hdimPKfS0_S0_Pfiiiiif)
        /*0020*/ 	.word	0x00000000


	//----- nvinfo : EIATTR_MIN_STACK_SIZE
	.align		4
.L_5:
        /*0024*/ 	.byte	0x04, 0x12
        /*0026*/ 	.short	(.L_7 - .L_6)
	.align		4
.L_6:
        /*0028*/ 	.word	index@(_Z31attention_fwd_kernel_large_hdimPKfS0_S0_Pfiiiiif)
        /*002c*/ 	.word	0x00000000
.L_7:


//--------------------- .nv.compat                --------------------------
	.section	.nv.compat,"",@"SHT_CUDA_COMPAT_INFO"
	.align	4
        /*0000*/ 	.byte	0x02, 0x09, 0x00, 0x00, 0x02, 0x02, 0x01, 0x00, 0x02, 0x05, 0x05, 0x00, 0x03, 0x07, 0x01, 0x01
        /*0010*/ 	.byte	0x02, 0x03, 0x00, 0x00, 0x02, 0x06, 0x01, 0x00, 0x04, 0x0b, 0x08, 0x00, 0x01, 0x00, 0x00, 0x00
        /*0020*/ 	.byte	0x00, 0x00, 0x00, 0x00


//--------------------- .nv.info._Z31attention_fwd_kernel_large_hdimPKfS0_S0_Pfiiiiif --------------------------
	.section	.nv.info._Z31attention_fwd_kernel_large_hdimPKfS0_S0_Pfiiiiif,"",@"SHT_CUDA_INFO"
	.sectionflags	@""
	.align	4


	//----- nvinfo : EIATTR_CUDA_API_VERSION
	.align		4
        /*0000*/ 	.byte	0x04, 0x37
        /*0002*/ 	.short	(.L_9 - .L_8)
.L_8:
        /*0004*/ 	.word	0x00000082


	//----- nvinfo : EIATTR_KPARAM_INFO
	.align		4
.L_9:
        /*0008*/ 	.byte	0x04, 0x17
        /*000a*/ 	.short	(.L_11 - .L_10)
.L_10:
        /*000c*/ 	.word	0x00000000
        /*0010*/ 	.short	0x0009
        /*0012*/ 	.short	0x0034
        /*0014*/ 	.byte	0x00, 0xf0, 0x11, 0x00


	//----- nvinfo : EIATTR_KPARAM_INFO
	.align		4
.L_11:
        /*0018*/ 	.byte	0x04, 0x17
        /*001a*/ 	.short	(.L_13 - .L_12)
.L_12:
        /*001c*/ 	.word	0x00000000
        /*0020*/ 	.short	0x0008
        /*0022*/ 	.short	0x0030
        /*0024*/ 	.byte	0x00, 0xf0, 0x11, 0x00


	//----- nvinfo : EIATTR_KPARAM_INFO
	.align		4
.L_13:
        /*0028*/ 	.byte	0x04, 0x17
        /*002a*/ 	.short	(.L_15 - .L_14)
.L_14:
        /*002c*/ 	.word	0x00000000
        /*0030*/ 	.short	0x0007
        /*0032*/ 	.short	0x002c
        /*0034*/ 	.byte	0x00, 0xf0, 0x11, 0x00


	//----- nvinfo : EIATTR_KPARAM_INFO
	.align		4
.L_15:
        /*0038*/ 	.byte	0x04, 0x17
        /*003a*/ 	.short	(.L_17 - .L_16)
.L_16:
        /*003c*/ 	.word	0x00000000
        /*0040*/ 	.short	0x0006
        /*0042*/ 	.short	0x0028
        /*0044*/ 	.byte	0x00, 0xf0, 0x11, 0x00


	//----- nvinfo : EIATTR_KPARAM_INFO
	.align		4
.L_17:
        /*0048*/ 	.byte	0x04, 0x17
        /*004a*/ 	.short	(.L_19 - .L_18)
.L_18:
        /*004c*/ 	.word	0x00000000
        /*0050*/ 	.short	0x0005
        /*0052*/ 	.short	0x0024
        /*0054*/ 	.byte	0x00, 0xf0, 0x11, 0x00


	//----- nvinfo : EIATTR_KPARAM_INFO
	.align		4
.L_19:
        /*0058*/ 	.byte	0x04, 0x17
        /*005a*/ 	.short	(.L_21 - .L_20)
.L_20:
        /*005c*/ 	.word	0x00000000
        /*0060*/ 	.short	0x0004
        /*0062*/ 	.short	0x0020
        /*0064*/ 	.byte	0x00, 0xf0, 0x11, 0x00


	//----- nvinfo : EIATTR_KPARAM_INFO
	.align		4
.L_21:
        /*0068*/ 	.byte	0x04, 0x17
        /*006a*/ 	.short	(.L_23 - .L_22)
.L_22:
        /*006c*/ 	.word	0x00000000
        /*0070*/ 	.short	0x0003
        /*0072*/ 	.short	0x0018
        /*0074*/ 	.byte	0x00, 0xf5, 0x21, 0x00


	//----- nvinfo : EIATTR_KPARAM_INFO
	.align		4
.L_23:
        /*0078*/ 	.byte	0x04, 0x17
        /*007a*/ 	.short	(.L_25 - .L_24)
.L_24:
        /*007c*/ 	.word	0x00000000
        /*0080*/ 	.short	0x0002
        /*0082*/ 	.short	0x0010
        /*0084*/ 	.byte	0x00, 0xf5, 0x21, 0x00


	//----- nvinfo : EIATTR_KPARAM_INFO
	.align		4
.L_25:
        /*0088*/ 	.byte	0x04, 0x17
        /*008a*/ 	.short	(.L_27 - .L_26)
.L_26:
        /*008c*/ 	.word	0x00000000
        /*0090*/ 	.short	0x0001
        /*0092*/ 	.short	0x0008
        /*0094*/ 	.byte	0x00, 0xf5, 0x21, 0x00


	//----- nvinfo : EIATTR_KPARAM_INFO
	.align		4
.L_27:
        /*0098*/ 	.byte	0x04, 0x17
        /*009a*/ 	.short	(.L_29 - .L_28)
.L_28:
        /*009c*/ 	.word	0x00000000
        /*00a0*/ 	.short	0x0000
        /*00a2*/ 	.short	0x0000
        /*00a4*/ 	.byte	0x00, 0xf5, 0x21, 0x00


	//----- nvinfo : EIATTR_SPARSE_MMA_MASK
	.align		4
.L_29:
        /*00a8*/ 	.byte	0x03, 0x50
        /*00aa*/ 	.short	0x0000


	//----- nvinfo : EIATTR_MAXREG_COUNT
	.align		4
        /*00ac*/ 	.byte	0x03, 0x1b
        /*00ae*/ 	.short	0x00ff


	//----- nvinfo : EIATTR_NUM_BARRIERS
	.align		4
        /*00b0*/ 	.byte	0x02, 0x4c
        /*00b2*/ 	.byte	0x01
	.zero		1


	//----- nvinfo : EIATTR_MERCURY_ISA_VERSION
	.align		4
        /*00b4*/ 	.byte	0x03, 0x5f
        /*00b6*/ 	.short	0x0101


	//----- nvinfo : EIATTR_UNUSED_LOAD_BYTE_OFFSET
	.align		4
        /*00b8*/ 	.byte	0x04, 0x44
        /*00ba*/ 	.short	(.L_31 - .L_30)


	//   ....[0]....
.L_30:
        /*00bc*/ 	.word	0x000027f0
        /*00c0*/ 	.word	0x00000fff


	//----- nvinfo : EIATTR_COOP_GROUP_MASK_REGIDS
	.align		4
.L_31:
        /*00c4*/ 	.byte	0x04, 0x29
        /*00c6*/ 	.short	(.L_33 - .L_32)


	//   ....[0]....
.L_32:
        /*00c8*/ 	.word	0xffffffff


	//   ....[1]....
        /*00cc*/ 	.word	0xffffffff


	//   ....[2]....
        /*00d0*/ 	.word	0xffffffff


	//   ....[3]....
        /*00d4*/ 	.word	0xffffffff


	//   ....[4]....
        /*00d8*/ 	.word	0xffffffff


	//   ....[5]....
        /*00dc*/ 	.word	0xffffffff


	//   ....[6]....
        /*00e0*/ 	.word	0xffffffff


	//   ....[7]....
        /*00e4*/ 	.word	0xffffffff


	//   ....[8]....
        /*00e8*/ 	.word	0xffffffff


	//   ....[9]....
        /*00ec*/ 	.word	0xffffffff


	//   ....[10]....
        /*00f0*/ 	.word	0xffffffff


	//   ....[11]....
        /*00f4*/ 	.word	0xffffffff


	//   ....[12]....
        /*00f8*/ 	.word	0xffffffff


	//   ....[13]....
        /*00fc*/ 	.word	0xffffffff


	//   ....[14]....
        /*0100*/ 	.word	0xffffffff


	//   ....[15]....
        /*0104*/ 	.word	0xffffffff


	//   ....[16]....
        /*0108*/ 	.word	0xffffffff


	//   ....[17]....
        /*010c*/ 	.word	0xffffffff


	//   ....[18]....
        /*0110*/ 	.word	0xffffffff


	//   ....[19]....
        /*0114*/ 	.word	0xffffffff


	//   ....[20]....
        /*0118*/ 	.word	0x0500000d


	//   ....[21]....
        /*011c*/ 	.word	0x0500000d


	//   ....[22]....
        /*0120*/ 	.word	0x0500000d


	//   ....[23]....
        /*0124*/ 	.word	0x0500000d


	//   ....[24]....
        /*0128*/ 	.word	0x0500000d


	//   ....[25]....
        /*012c*/ 	.word	0x0500000d


	//   ....[26]....
        /*0130*/ 	.word	0x0500000d


	//   ....[27]....
        /*0134*/ 	.word	0x0500000d


	//   ....[28]....
        /*0138*/ 	.word	0x0500000d


	//   ....[29]....
        /*013c*/ 	.word	0x0500000d


	//----- nvinfo : EIATTR_COOP_GROUP_INSTR_OFFSETS
	.align		4
.L_33:
        /*0140*/ 	.byte	0x04, 0x28
        /*0142*/ 	.short	(.L_35 - .L_34)


	//   ....[0]....
.L_34:
        /*0144*/ 	.word	0x00001550


	//   ....[1]....
        /*0148*/ 	.word	0x000015a0


	//   ....[2]....
        /*014c*/ 	.word	0x000015d0


	//   ....[3]....
        /*0150*/ 	.word	0x00001600


	//   ....[4]....
        /*0154*/ 	.word	0x00001630


	//   ....[5]....
        /*0158*/ 	.word	0x00001720


	//   ....[6]....
        /*015c*/ 	.word	0x00001740


	//   ....[7]....
        /*0160*/ 	.word	0x00001760


	//   ....[8]....
        /*0164*/ 	.word	0x00001780


	//   ....[9]....
        /*0168*/ 	.word	0x000017a0


	//   ....[10]....
        /*016c*/ 	.word	0x000019c0


	//   ....[11]....
        /*0170*/ 	.word	0x00001a00


	//   ....[12]....
        /*0174*/ 	.word	0x00001a20


	//   ....[13]....
        /*0178*/ 	.word	0x00001a40


	//   ....[14]....
        /*017c*/ 	.word	0x00001a60


	//   ....[15]....
        /*0180*/ 	.word	0x00001b40


	//   ....[16]....
        /*0184*/ 	.word	0x00001b60


	//   ....[17]....
        /*0188*/ 	.word	0x00001b80


	//   ....[18]....
        /*018c*/ 	.word	0x00001ba0


	//   ....[19]....
        /*0190*/ 	.word	0x00001bc0


	//   ....[20]....
        /*0194*/ 	.word	0x00002970


	//   ....[21]....
        /*0198*/ 	.word	0x000029e0


	//   ....[22]....
        /*019c*/ 	.word	0x00002a50


	//   ....[23]....
        /*01a0*/ 	.word	0x00002ac0


	//   ....[24]....
        /*01a4*/ 	.word	0x00002b30


	//   ....[25]....
        /*01a8*/ 	.word	0x00002bb0


	//   ....[26]....
        /*01ac*/ 	.word	0x00002c20


	//   ....[27]....
        /*01b0*/ 	.word	0x00002c90


	//   ....[28]....
        /*01b4*/ 	.word	0x00002d00


	//   ....[29]....
        /*01b8*/ 	.word	0x00002d70


	//----- nvinfo : EIATTR_VRC_CTA_INIT_COUNT
	.align		4
.L_35:
        /*01bc*/ 	.byte	0x02, 0x4a
	.zero		1
	.zero		1


	//----- nvinfo : EIATTR_EXIT_INSTR_OFFSETS
	.align		4
        /*01c0*/ 	.byte	0x04, 0x1c
        /*01c2*/ 	.short	(.L_37 - .L_36)


	//   ....[0]....
.L_36:
        /*01c4*/ 	.word	0x00000070


	//   ....[1]....
        /*01c8*/ 	.word	0x00001e20


	//   ....[2]....
        /*01cc*/ 	.word	0x00001ee0


	//   ....[3]....
        /*01d0*/ 	.word	0x00002910


	//----- nvinfo : EIATTR_CRS_STACK_SIZE
	.align		4
.L_37:
        /*01d4*/ 	.byte	0x04, 0x1e
        /*01d6*/ 	.short	(.L_39 - .L_38)
.L_38:
        /*01d8*/ 	.word	0x00000000


	//----- nvinfo : EIATTR_CBANK_PARAM_SIZE
	.align		4
.L_39:
        /*01dc*/ 	.byte	0x03, 0x19
        /*01de*/ 	.short	0x0038


	//----- nvinfo : EIATTR_PARAM_CBANK
	.align		4
        /*01e0*/ 	.byte	0x04, 0x0a
        /*01e2*/ 	.short	(.L_41 - .L_40)
	.align		4
.L_40:
        /*01e4*/ 	.word	index@(.nv.constant0._Z31attention_fwd_kernel_large_hdimPKfS0_S0_Pfiiiiif)
        /*01e8*/ 	.short	0x0380
        /*01ea*/ 	.short	0x0038


	//----- nvinfo : EIATTR_SW_WAR
	.align		4
.L_41:
        /*01ec*/ 	.byte	0x04, 0x36
        /*01ee*/ 	.short	(.L_43 - .L_42)
.L_42:
        /*01f0*/ 	.word	0x00000008
.L_43:


//--------------------- .nv.callgraph             --------------------------
	.section	.nv.callgraph,"",@"SHT_CUDA_CALLGRAPH"
	.align	4
	.sectionentsize	8
	.align		4
        /*0000*/ 	.word	0x00000000
	.align		4
        /*0004*/ 	.word	0xffffffff
	.align		4
        /*0008*/ 	.word	0x00000000
	.align		4
        /*000c*/ 	.word	0xfffffffe
	.align		4
        /*0010*/ 	.word	0x00000000
	.align		4
        /*0014*/ 	.word	0xfffffffd
	.align		4
        /*0018*/ 	.word	0x00000000
	.align		4
        /*001c*/ 	.word	0xfffffffc


//--------------------- .text._Z31attention_fwd_kernel_large_hdimPKfS0_S0_Pfiiiiif --------------------------
	.section	.text._Z31attention_fwd_kernel_large_hdimPKfS0_S0_Pfiiiiif,"ax",@progbits
	.align	128
        .global         _Z31attention_fwd_kernel_large_hdimPKfS0_S0_Pfiiiiif
        .type           _Z31attention_fwd_kernel_large_hdimPKfS0_S0_Pfiiiiif,@function
        .size           _Z31attention_fwd_kernel_large_hdimPKfS0_S0_Pfiiiiif,(.L_x_59 - _Z31attention_fwd_kernel_large_hdimPKfS0_S0_Pfiiiiif)
        .other          _Z31attention_fwd_kernel_large_hdimPKfS0_S0_Pfiiiiif,@"STO_CUDA_ENTRY STV_DEFAULT"
_Z31attention_fwd_kernel_large_hdimPKfS0_S0_Pfiiiiif:
.text._Z31attention_fwd_kernel_large_hdimPKfS0_S0_Pfiiiiif:
[----:B------:R-:W-:Y:S08]  /*0000*/  LDC R1, c[0x0][0x37c] ;  /* 0x0000df00ff017b82 */ /* 0x000ff00000000800 */
[----:B------:R-:W0:Y:S01]  /*0010*/  LDC.64 R2, c[0x0][0x3a0] ;  /* 0x0000e800ff027b82 */ /* 0x000e220000000a00 */
[----:B------:R-:W1:Y:S07]  /*0020*/  S2R R24, SR_CTAID.X ;  /* 0x0000000000187919 */ /* 0x000e6e0000002500 */
[----:B------:R-:W2:Y:S01]  /*0030*/  LDC R0, c[0x0][0x3a8] ;  /* 0x0000ea00ff007b82 */ /* 0x000ea20000000800 */
[----:B0-----:R-:W-:-:S04]  /*0040*/  IMAD R5, R3, R2, RZ ;  /* 0x0000000203057224 */ /* 0x001fc800078e02ff */
[----:B--2---:R-:W-:-:S05]  /*0050*/  IMAD R5, R5, R0, RZ ;  /* 0x0000000005057224 */ /* 0x004fca00078e02ff */
[----:B-1----:R-:W-:-:S13]  /*0060*/  ISETP.GE.AND P0, PT, R24, R5, PT ;  /* 0x000000051800720c */ /* 0x002fda0003f06270 */
[----:B------:R-:W-:Y:S05]  /*0070*/  @P0 EXIT ;  /* 0x000000000000094d */ /* 0x000fea0003800000 */
[-C--:B------:R-:W-:Y:S01]  /*0080*/  IABS R9, R0.reuse ;  /* 0x0000000000097213 */ /* 0x080fe20000000000 */
[C---:B------:R-:W-:Y:S01]  /*0090*/  IMAD R7, R3.reuse, R0, RZ ;  /* 0x0000000003077224 */ /* 0x040fe200078e02ff */
[----:B------:R-:W-:Y:S01]  /*00a0*/  IABS R10, R3 ;  /* 0x00000003000a7213 */ /* 0x000fe20000000000 */
[----:B------:R-:W0:Y:S01]  /*00b0*/  S2R R23, SR_TID.X ;  /* 0x0000000000177919 */ /* 0x000e220000002100 */
[----:B------:R-:W1:Y:S01]  /*00c0*/  I2F.RP R6, R9 ;  /* 0x0000000900067306 */ /* 0x000e620000209400 */
[----:B------:R-:W-:Y:S01]  /*00d0*/  IABS R8, R24 ;  /* 0x0000001800087213 */ /* 0x000fe20000000000 */
[----:B------:R-:W2:Y:S01]  /*00e0*/  LDCU UR4, c[0x0][0x3ac] ;  /* 0x00007580ff0477ac */ /* 0x000ea20008000800 */
[----:B------:R-:W-:Y:S01]  /*00f0*/  ISETP.NE.AND P5, PT, R3, RZ, PT ;  /* 0x000000ff0300720c */ /* 0x000fe20003fa5270 */
[----:B------:R-:W-:Y:S01]  /*0100*/  BSSY.RECONVERGENT B0, `(.L_x_0) ;  /* 0x0000144000007945 */ /* 0x000fe20003800200 */
[----:B------:R-:W-:Y:S01]  /*0110*/  IMAD.MOV.U32 R22, RZ, RZ, -0x800000 ;  /* 0xff800000ff167424 */ /* 0x000fe200078e00ff */
[----:B------:R-:W3:Y:S02]  /*0120*/  LDCU.64 UR8, c[0x0][0x358] ;  /* 0x00006b00ff0877ac */ /* 0x000ee40008000a00 */
[----:B-1----:R-:W1:Y:S02]  /*0130*/  MUFU.RCP R6, R6 ;  /* 0x0000000600067308 */ /* 0x002e640000001000 */
[----:B-1----:R-:W-:-:S02]  /*0140*/  IADD3 R4, PT, PT, R6, 0xffffffe, RZ ;  /* 0x0ffffffe06047810 */ /* 0x002fc40007ffe0ff */
[----:B------:R-:W-:-:S04]  /*0150*/  IABS R6, R7 ;  /* 0x0000000700067213 */ /* 0x000fc80000000000 */
[----:B------:R1:W4:Y:S08]  /*0160*/  F2I.FTZ.U32.TRUNC.NTZ R5, R4 ;  /* 0x0000000400057305 */ /* 0x000330000021f000 */
[----:B------:R-:W5:Y:S01]  /*0170*/  I2F.RP R12, R6 ;  /* 0x00000006000c7306 */ /* 0x000f620000209400 */
[----:B-1----:R-:W-:Y:S02]  /*0180*/  IMAD.MOV.U32 R4, RZ, RZ, RZ ;  /* 0x000000ffff047224 */ /* 0x002fe400078e00ff */
[----:B----4-:R-:W-:-:S04]  /*0190*/  IMAD.MOV R2, RZ, RZ, -R5 ;  /* 0x000000ffff027224 */ /* 0x010fc800078e0a05 */
[----:B------:R-:W-:Y:S01]  /*01a0*/  IMAD R11, R2, R9, RZ ;  /* 0x00000009020b7224 */ /* 0x000fe200078e02ff */
[----:B------:R-:W-:-:S03]  /*01b0*/  MOV R2, R10 ;  /* 0x0000000a00027202 */ /* 0x000fc60000000f00 */
[----:B------:R-:W-:Y:S01]  /*01c0*/  IMAD.HI.U32 R5, R5, R11, R4 ;  /* 0x0000000b05057227 */ /* 0x000fe200078e0004 */
[----:B-----5:R-:W-:Y:S05]  /*01d0*/  MUFU.RCP R12, R12 ;  /* 0x0000000c000c7308 */ /* 0x020fea0000001000 */
[----:B------:R-:W-:-:S03]  /*01e0*/  IMAD.HI.U32 R4, R5, R8, RZ ;  /* 0x0000000805047227 */ /* 0x000fc600078e00ff */
[----:B------:R-:W1:Y:S02]  /*01f0*/  I2F.RP R11, R2 ;  /* 0x00000002000b7306 */ /* 0x000e640000209400 */
[----:B------:R-:W-:-:S05]  /*0200*/  IADD3 R10, PT, PT, -R4, RZ, RZ ;  /* 0x000000ff040a7210 */ /* 0x000fca0007ffe1ff */
[----:B------:R-:W-:-:S05]  /*0210*/  IMAD R10, R9, R10, R8 ;  /* 0x0000000a090a7224 */ /* 0x000fca00078e0208 */
[----:B------:R-:W-:Y:S01]  /*0220*/  ISETP.GT.U32.AND P1, PT, R9, R10, PT ;  /* 0x0000000a0900720c */ /* 0x000fe20003f24070 */
[----:B-1----:R-:W1:-:S12]  /*0230*/  MUFU.RCP R11, R11 ;  /* 0x0000000b000b7308 */ /* 0x002e580000001000 */
[-C--:B------:R-:W-:Y:S02]  /*0240*/  @!P1 IADD3 R10, PT, PT, R10, -R9.reuse, RZ ;  /* 0x800000090a0a9210 */ /* 0x080fe40007ffe0ff */
[----:B------:R-:W-:Y:S02]  /*0250*/  @!P1 IADD3 R4, PT, PT, R4, 0x1, RZ ;  /* 0x0000000104049810 */ /* 0x000fe40007ffe0ff */
[----:B------:R-:W-:Y:S01]  /*0260*/  ISETP.GE.U32.AND P0, PT, R10, R9, PT ;  /* 0x000000090a00720c */ /* 0x000fe20003f06070 */
[----:B------:R-:W-:Y:S01]  /*0270*/  VIADD R10, R12, 0xffffffe ;  /* 0x0ffffffe0c0a7836 */ /* 0x000fe20000000000 */
[----:B------:R-:W-:Y:S01]  /*0280*/  LOP3.LUT R9, R24, R0, RZ, 0x3c, !PT ;  /* 0x0000000018097212 */ /* 0x000fe200078e3cff */
[----:B-1----:R-:W-:Y:S01]  /*0290*/  VIADD R5, R11, 0xffffffe ;  /* 0x0ffffffe0b057836 */ /* 0x002fe20000000000 */
[----:B------:R-:W-:Y:S01]  /*02a0*/  ISETP.NE.AND P1, PT, R0, RZ, PT ;  /* 0x000000ff0000720c */ /* 0x000fe20003f25270 */
[----:B------:R-:W1:Y:S01]  /*02b0*/  F2I.FTZ.U32.TRUNC.NTZ R11, R10 ;  /* 0x0000000a000b7305 */ /* 0x000e62000021f000 */
[----:B------:R-:W-:-:S07]  /*02c0*/  ISETP.GE.AND P2, PT, R9, RZ, PT ;  /* 0x000000ff0900720c */ /* 0x000fce0003f46270 */
[----:B------:R-:W4:Y:S01]  /*02d0*/  F2I.FTZ.U32.TRUNC.NTZ R5, R5 ;  /* 0x0000000500057305 */ /* 0x000f22000021f000 */
[----:B------:R-:W-:-:S04]  /*02e0*/  @P0 VIADD R4, R4, 0x1 ;  /* 0x0000000104040836 */ /* 0x000fc80000000000 */
[----:B------:R-:W-:Y:S02]  /*02f0*/  IMAD.MOV.U32 R9, RZ, RZ, R4 ;  /* 0x000000ffff097224 */ /* 0x000fe400078e0004 */
[----:B------:R-:W-:Y:S02]  /*0300*/  HFMA2 R4, -RZ, RZ, 0, 0 ;  /* 0x00000000ff047431 */ /* 0x000fe400000001ff */
[----:B-1----:R-:W-:Y:S01]  /*0310*/  IMAD.MOV R15, RZ, RZ, -R11 ;  /* 0x000000ffff0f7224 */ /* 0x002fe200078e0a0b */
[----:B------:R-:W-:Y:S02]  /*0320*/  @!P2 IADD3 R9, PT, PT, -R9, RZ, RZ ;  /* 0x000000ff0909a210 */ /* 0x000fe40007ffe1ff */
[----:B------:R-:W-:Y:S02]  /*0330*/  @!P1 LOP3.LUT R9, RZ, R0, RZ, 0x33, !PT ;  /* 0x00000000ff099212 */ /* 0x000fe400078e33ff */
[----:B------:R-:W-:Y:S02]  /*0340*/  IABS R0, R7 ;  /* 0x0000000700007213 */ /* 0x000fe40000000000 */
[----:B----4-:R-:W-:-:S02]  /*0350*/  IADD3 R13, PT, PT, RZ, -R5, RZ ;  /* 0x80000005ff0d7210 */ /* 0x010fc40007ffe0ff */
[----:B------:R-:W-:Y:S02]  /*0360*/  IABS R10, R9 ;  /* 0x00000009000a7213 */ /* 0x000fe40000000000 */
[----:B------:R-:W-:Y:S01]  /*0370*/  ISETP.GE.AND P3, PT, R9, RZ, PT ;  /* 0x000000ff0900720c */ /* 0x000fe20003f66270 */
[----:B------:R-:W-:-:S04]  /*0380*/  IMAD R13, R13, R2, RZ ;  /* 0x000000020d0d7224 */ /* 0x000fc800078e02ff */
[----:B------:R-:W-:-:S04]  /*0390*/  IMAD.HI.U32 R4, R5, R13, R4 ;  /* 0x0000000d05047227 */ /* 0x000fc800078e0004 */
[----:B------:R-:W-:Y:S01]  /*03a0*/  IMAD.MOV.U32 R13, RZ, RZ, R10 ;  /* 0x000000ffff0d7224 */ /* 0x000fe200078e000a */
[----:B------:R-:W-:Y:S01]  /*03b0*/  MOV R10, RZ ;  /* 0x000000ff000a7202 */ /* 0x000fe20000000f00 */
[----:B------:R-:W-:Y:S02]  /*03c0*/  IMAD R5, R15, R6, RZ ;  /* 0x000000060f057224 */ /* 0x000fe400078e02ff */
[----:B------:R-:W-:-:S04]  /*03d0*/  IMAD.HI.U32 R4, R4, R13, RZ ;  /* 0x0000000d04047227 */ /* 0x000fc800078e00ff */
[----:B------:R-:W-:Y:S01]  /*03e0*/  IMAD.HI.U32 R11, R11, R5, R10 ;  /* 0x000000050b0b7227 */ /* 0x000fe200078e000a */
[----:B------:R-:W-:-:S03]  /*03f0*/  IADD3 R4, PT, PT, -R4, RZ, RZ ;  /* 0x000000ff04047210 */ /* 0x000fc60007ffe1ff */
[----:B------:R-:W-:Y:S01]  /*0400*/  IMAD.MOV R5, RZ, RZ, -R0 ;  /* 0x000000ffff057224 */ /* 0x000fe200078e0a00 */
[----:B------:R-:W-:Y:S01]  /*0410*/  LOP3.LUT R0, R24, R7, RZ, 0x3c, !PT ;  /* 0x0000000718007212 */ /* 0x000fe200078e3cff */
[----:B------:R-:W-:-:S03]  /*0420*/  IMAD.HI.U32 R11, R11, R8, RZ ;  /* 0x000000080b0b7227 */ /* 0x000fc600078e00ff */
[----:B------:R-:W-:Y:S01]  /*0430*/  ISETP.GE.AND P2, PT, R0, RZ, PT ;  /* 0x000000ff0000720c */ /* 0x000fe20003f46270 */
[----:B------:R-:W-:Y:S02]  /*0440*/  IMAD R5, R11, R5, R8 ;  /* 0x000000050b057224 */ /* 0x000fe400078e0208 */
[----:B------:R-:W-:Y:S01]  /*0450*/  IMAD R13, R2, R4, R13 ;  /* 0x00000004020d7224 */ /* 0x000fe200078e020d */
[----:B--2---:R-:W-:Y:S02]  /*0460*/  MOV R4, UR4 ;  /* 0x0000000400047c02 */ /* 0x004fe40008000f00 */
[----:B------:R-:W-:Y:S02]  /*0470*/  ISETP.GT.U32.AND P4, PT, R6, R5, PT ;  /* 0x000000050600720c */ /* 0x000fe40003f84070 */
[----:B------:R-:W-:-:S11]  /*0480*/  ISETP.GT.U32.AND P0, PT, R2, R13, PT ;  /* 0x0000000d0200720c */ /* 0x000fd60003f04070 */
[----:B------:R-:W-:Y:S02]  /*0490*/  @!P4 IMAD.IADD R5, R5, 0x1, -R6 ;  /* 0x000000010505c824 */ /* 0x000fe400078e0a06 */
[----:B------:R-:W-:Y:S01]  /*04a0*/  @!P0 IADD3 R13, PT, PT, R13, -R2, RZ ;  /* 0x800000020d0d8210 */ /* 0x000fe20007ffe0ff */
[----:B------:R-:W-:Y:S01]  /*04b0*/  @!P4 VIADD R11, R11, 0x1 ;  /* 0x000000010b0bc836 */ /* 0x000fe20000000000 */
[----:B------:R-:W-:Y:S02]  /*04c0*/  ISETP.NE.AND P4, PT, R7, RZ, PT ;  /* 0x000000ff0700720c */ /* 0x000fe40003f85270 */
[----:B------:R-:W-:Y:S02]  /*04d0*/  ISETP.GE.U32.AND P0, PT, R5, R6, PT ;  /* 0x000000060500720c */ /* 0x000fe40003f06070 */
[----:B------:R-:W-:Y:S01]  /*04e0*/  ISETP.GT.U32.AND P1, PT, R2, R13, PT ;  /* 0x0000000d0200720c */ /* 0x000fe20003f24070 */
[----:B------:R-:W1:Y:S10]  /*04f0*/  LDC R5, c[0x0][0x3b0] ;  /* 0x0000ec00ff057b82 */ /* 0x000e740000000800 */
[----:B------:R-:W-:-:S02]  /*0500*/  @P0 IADD3 R11, PT, PT, R11, 0x1, RZ ;  /* 0x000000010b0b0810 */ /* 0x000fc40007ffe0ff */
[----:B------:R-:W-:Y:S01]  /*0510*/  @!P1 IMAD.IADD R13, R13, 0x1, -R2 ;  /* 0x000000010d0d9824 */ /* 0x000fe200078e0a02 */
[----:B0-----:R-:W-:Y:S02]  /*0520*/  ISETP.GE.AND P0, PT, R23, R4, PT ;  /* 0x000000041700720c */ /* 0x001fe40003f06270 */
[----:B------:R-:W-:Y:S01]  /*0530*/  @!P2 IADD3 R11, PT, PT, -R11, RZ, RZ ;  /* 0x000000ff0b0ba210 */ /* 0x000fe20007ffe1ff */
[----:B------:R-:W-:Y:S01]  /*0540*/  @!P3 IMAD.MOV R13, RZ, RZ, -R13 ;  /* 0x000000ffff0db224 */ /* 0x000fe200078e0a0d */
[----:B------:R-:W-:Y:S02]  /*0550*/  @!P4 LOP3.LUT R11, RZ, R7, RZ, 0x33, !PT ;  /* 0x00000007ff0bc212 */ /* 0x000fe400078e33ff */
[----:B------:R-:W-:-:S05]  /*0560*/  @!P5 LOP3.LUT R13, RZ, R3, RZ, 0x33, !PT ;  /* 0x00000003ff0dd212 */ /* 0x000fca00078e33ff */
[----:B------:R-:W-:Y:S02]  /*0570*/  IMAD R0, R11, R3, R13 ;  /* 0x000000030b007224 */ /* 0x000fe400078e020d */
[----:B-1----:R-:W-:Y:S02]  /*0580*/  IMAD R3, R5, R4, RZ ;  /* 0x0000000405037224 */ /* 0x002fe400078e02ff */
[----:B------:R-:W-:Y:S02]  /*0590*/  IMAD R24, R24, R5, RZ ;  /* 0x0000000518187224 */ /* 0x000fe400078e02ff */
[----:B------:R-:W-:Y:S01]  /*05a0*/  IMAD R0, R0, R3, RZ ;  /* 0x0000000300007224 */ /* 0x000fe200078e02ff */
[----:B---3--:R-:W-:Y:S06]  /*05b0*/  @P0 BRA `(.L_x_1) ;  /* 0x0000000c00e00947 */ /* 0x008fec0003800000 */
[----:B------:R-:W0:Y:S01]  /*05c0*/  LDC R2, c[0x0][0x360] ;  /* 0x0000d800ff027b82 */ /* 0x000e220000000800 */
[----:B------:R-:W-:-:S13]  /*05d0*/  LOP3.LUT P0, RZ, R5, 0x3, RZ, 0xc0, !PT ;  /* 0x0000000305ff7812 */ /* 0x000fda000780c0ff */
[----:B------:R-:W-:Y:S05]  /*05e0*/  @P0 BRA `(.L_x_2) ;  /* 0x0000000400f00947 */ /* 0x000fea0003800000 */
[----:B------:R-:W-:-:S13]  /*05f0*/  ISETP.GE.AND P0, PT, R5, 0x1, PT ;  /* 0x000000010500780c */ /* 0x000fda0003f06270 */
[----:B------:R-:W-:Y:S05]  /*0600*/  @!P0 BRA `(.L_x_3) ;  /* 0x0000000400b08947 */ /* 0x000fea0003800000 */
[----:B------:R-:W1:Y:S01]  /*0610*/  S2R R3, SR_CgaCtaId ;  /* 0x0000000000037919 */ /* 0x000e620000008800 */
[----:B------:R-:W-:Y:S01]  /*0620*/  IADD3 R21, PT, PT, R5, -0x1, RZ ;  /* 0xffffffff05157810 */ /* 0x000fe20007ffe0ff */
[----:B------:R-:W-:Y:S01]  /*0630*/  IMAD.MOV.U32 R22, RZ, RZ, -0x800000 ;  /* 0xff800000ff167424 */ /* 0x000fe200078e00ff */
[----:B------:R-:W-:Y:S02]  /*0640*/  MOV R20, 0x400 ;  /* 0x0000040000147802 */ /* 0x000fe40000000f00 */
[----:B------:R-:W-:-:S04]  /*0650*/  LEA.HI R4, R21, 0x1, RZ, 0x1e ;  /* 0x0000000115047811 */ /* 0x000fc800078ff0ff */
[----:B------:R-:W-:Y:S02]  /*0660*/  LOP3.LUT P0, RZ, R4, 0x3, RZ, 0xc0, !PT ;  /* 0x0000000304ff7812 */ /* 0x000fe4000780c0ff */
[----:B-1----:R-:W-:Y:S02]  /*0670*/  LEA R20, R3, R20, 0x18 ;  /* 0x0000001403147211 */ /* 0x002fe400078ec0ff */
[----:B------:R-:W-:-:S09]  /*0680*/  MOV R3, R23 ;  /* 0x0000001700037202 */ /* 0x000fd20000000f00 */
.L_x_7:
[----:B------:R-:W-:Y:S01]  /*0690*/  ISETP.GE.U32.AND P1, PT, R21, 0xc, PT ;  /* 0x0000000c1500780c */ /* 0x000fe20003f26070 */
[----:B------:R-:W-:Y:S02]  /*06a0*/  HFMA2 R25, -RZ, RZ, 0, 0 ;  /* 0x00000000ff197431 */ /* 0x000fe400000001ff */
[----:B------:R-:W-:-:S10]  /*06b0*/  IMAD.MOV.U32 R26, RZ, RZ, RZ ;  /* 0x000000ffff1a7224 */ /* 0x000fd400078e00ff */
[----:B------:R-:W-:Y:S05]  /*06c0*/  @!P1 BRA `(.L_x_4) ;  /* 0x0000000000b49947 */ /* 0x000fea0003800000 */
[----:B------:R-:W1:Y:S01]  /*06d0*/  LDCU UR4, c[0x0][0x3b0] ;  /* 0x00007600ff0477ac */ /* 0x000e620008000800 */
[----:B------:R-:W-:Y:S01]  /*06e0*/  LEA.HI R27, R21, 0x1, RZ, 0x1e ;  /* 0x00000001151b7811 */ /* 0x000fe200078ff0ff */
[----:B------:R-:W-:Y:S01]  /*06f0*/  IMAD.MOV.U32 R26, RZ, RZ, RZ ;  /* 0x000000ffff1a7224 */ /* 0x000fe200078e00ff */
[----:B------:R-:W-:Y:S01]  /*0700*/  MOV R25, RZ ;  /* 0x000000ff00197202 */ /* 0x000fe20000000f00 */
[----:B------:R-:W-:Y:S01]  /*0710*/  IMAD.MOV.U32 R29, RZ, RZ, RZ ;  /* 0x000000ffff1d7224 */ /* 0x000fe200078e00ff */
[----:B------:R-:W-:Y:S01]  /*0720*/  LOP3.LUT R27, R27, 0x7ffffffc, RZ, 0xc0, !PT ;  /* 0x7ffffffc1b1b7812 */ /* 0x000fe200078ec0ff */
[----:B-1----:R-:W-:-:S07]  /*0730*/  IMAD R28, R3, UR4, R0 ;  /* 0x00000004031c7c24 */ /* 0x002fce000f8e0200 */
.L_x_5:
[----:B------:R-:W1:Y:S01]  /*0740*/  LDC.64 R34, c[0x0][0x380] ;  /* 0x0000e000ff227b82 */ /* 0x000e620000000a00 */
[----:B------:R-:W-:Y:S01]  /*0750*/  IADD3 R5, PT, PT, R24, R25, RZ ;  /* 0x0000001918057210 */ /* 0x000fe20007ffe0ff */
[----:B------:R-:W-:-:S06]  /*0760*/  IMAD.IADD R7, R28, 0x1, R25 ;  /* 0x000000011c077824 */ /* 0x000fcc00078e0219 */
[----:B------:R-:W2:Y:S01]  /*0770*/  LDC.64 R32, c[0x0][0x388] ;  /* 0x0000e200ff207b82 */ /* 0x000ea20000000a00 */
[----:B-1----:R-:W-:-:S05]  /*0780*/  IMAD.WIDE.U32 R34, R5, 0x4, R34 ;  /* 0x0000000405227825 */ /* 0x002fca00078e0022 */
[----:B------:R-:W3:Y:S01]  /*0790*/  LDG.E.128.CONSTANT R12, desc[UR8][R34.64] ;  /* 0x00000008220c7981 */ /* 0x000ee2000c1e9d00 */
[----:B--2---:R-:W-:-:S03]  /*07a0*/  IMAD.WIDE R32, R7, 0x4, R32 ;  /* 0x0000000407207825 */ /* 0x004fc600078e0220 */
[----:B------:R-:W2:Y:S04]  /*07b0*/  LDG.E.128.CONSTANT R4, desc[UR8][R34.64+0x10] ;  /* 0x0000100822047981 */ /* 0x000ea8000c1e9d00 */
[----:B------:R-:W3:Y:S04]  /*07c0*/  LDG.E.128.CONSTANT R16, desc[UR8][R32.64] ;  /* 0x0000000820107981 */ /* 0x000ee8000c1e9d00 */
[----:B------:R-:W2:Y:S01]  /*07d0*/  LDG.E.128.CONSTANT R8, desc[UR8][R32.64+0x10] ;  /* 0x0000100820087981 */ /* 0x000ea2000c1e9d00 */
[----:B---3--:R-:W-:-:S04]  /*07e0*/  FMUL R13, R13, R17 ;  /* 0x000000110d0d7220 */ /* 0x008fc80000400000 */
[----:B------:R-:W-:Y:S01]  /*07f0*/  FFMA R13, R12, R16, R13 ;  /* 0x000000100c0d7223 */ /* 0x000fe2000000000d */
[----:B--2---:R-:W-:-:S03]  /*0800*/  FMUL R5, R5, R9 ;  /* 0x0000000905057220 */ /* 0x004fc60000400000 */
[----:B------:R-:W-:Y:S01]  /*0810*/  FFMA R14, R14, R18, R13 ;  /* 0x000000120e0e7223 */ /* 0x000fe2000000000d */
[----:B------:R-:W-:-:S03]  /*0820*/  FFMA R5, R4, R8, R5 ;  /* 0x0000000804057223 */ /* 0x000fc60000000005 */
[----:B------:R-:W-:Y:S01]  /*0830*/  FFMA R15, R15, R19, R14 ;  /* 0x000000130f0f7223 */ /* 0x000fe2000000000e */
[----:B------:R-:W-:Y:S01]  /*0840*/  FFMA R6, R6, R10, R5 ;  /* 0x0000000a06067223 */ /* 0x000fe20000000005 */
[----:B------:R-:W2:Y:S02]  /*0850*/  LDG.E.128.CONSTANT R16, desc[UR8][R34.64+0x20] ;  /* 0x0000200822107981 */ /* 0x000ea4000c1e9d00 */
[----:B------:R-:W-:Y:S02]  /*0860*/  FADD R26, R15, R26 ;  /* 0x0000001a0f1a7221 */ /* 0x000fe40000000000 */
[----:B------:R-:W2:Y:S01]  /*0870*/  LDG.E.128.CONSTANT R12, desc[UR8][R32.64+0x20] ;  /* 0x00002008200c7981 */ /* 0x000ea2000c1e9d00 */
[----:B------:R-:W-:-:S03]  /*0880*/  FFMA R30, R7, R11, R6 ;  /* 0x0000000b071e7223 */ /* 0x000fc60000000006 */
[----:B------:R-:W3:Y:S04]  /*0890*/  LDG.E.128.CONSTANT R4, desc[UR8][R34.64+0x30] ;  /* 0x0000300822047981 */ /* 0x000ee8000c1e9d00 */
[----:B------:R-:W3:Y:S01]  /*08a0*/  LDG.E.128.CONSTANT R8, desc[UR8][R32.64+0x30] ;  /* 0x0000300820087981 */ /* 0x000ee2000c1e9d00 */
[----:B------:R-:W-:-:S04]  /*08b0*/  IADD3 R29, PT, PT, R29, 0x4, RZ ;  /* 0x000000041d1d7810 */ /* 0x000fc80007ffe0ff */
[----:B------:R-:W-:Y:S01]  /*08c0*/  ISETP.NE.AND P1, PT, R29, R27, PT ;  /* 0x0000001b1d00720c */ /* 0x000fe20003f25270 */
[----:B------:R-:W-:Y:S01]  /*08d0*/  FADD R26, R26, R30 ;  /* 0x0000001e1a1a7221 */ /* 0x000fe20000000000 */
[----:B------:R-:W-:Y:S02]  /*08e0*/  VIADD R25, R25, 0x10 ;  /* 0x0000001019197836 */ /* 0x000fe40000000000 */
[----:B--2---:R-:W-:-:S04]  /*08f0*/  FMUL R13, R17, R13 ;  /* 0x0000000d110d7220 */ /* 0x004fc80000400000 */
[----:B------:R-:W-:Y:S01]  /*0900*/  FFMA R13, R16, R12, R13 ;  /* 0x0000000c100d7223 */ /* 0x000fe2000000000d */
[----:B---3--:R-:W-:-:S03]  /*0910*/  FMUL R5, R5, R9 ;  /* 0x0000000905057220 */ /* 0x008fc60000400000 */
[----:B------:R-:W-:Y:S01]  /*0920*/  FFMA R14, R18, R14, R13 ;  /* 0x0000000e120e7223 */ /* 0x000fe2000000000d */
[----:B------:R-:W-:-:S03]  /*0930*/  FFMA R5, R4, R8, R5 ;  /* 0x0000000804057223 */ /* 0x000fc60000000005 */
[----:B------:R-:W-:Y:S01]  /*0940*/  FFMA R15, R19, R15, R14 ;  /* 0x0000000f130f7223 */ /* 0x000fe2000000000e */
[----:B------:R-:W-:-:S03]  /*0950*/  FFMA R6, R6, R10, R5 ;  /* 0x0000000a06067223 */ /* 0x000fc60000000005 */
[----:B------:R-:W-:Y:S01]  /*0960*/  FADD R26, R26, R15 ;  /* 0x0000000f1a1a7221 */ /* 0x000fe20000000000 */
[----:B------:R-:W-:-:S04]  /*0970*/  FFMA R7, R7, R11, R6 ;  /* 0x0000000b07077223 */ /* 0x000fc80000000006 */
[----:B------:R-:W-:Y:S01]  /*0980*/  FADD R26, R26, R7 ;  /* 0x000000071a1a7221 */ /* 0x000fe20000000000 */
[----:B------:R-:W-:Y:S06]  /*0990*/  @P1 BRA `(.L_x_5) ;  /* 0xfffffffc00681947 */ /* 0x000fec000383ffff */
.L_x_4:
[----:B------:R-:W-:Y:S05]  /*09a0*/  @!P0 BRA `(.L_x_6) ;  /* 0x00000000009c8947 */ /* 0x000fea0003800000 */
[----:B------:R-:W1:Y:S01]  /*09b0*/  LDCU UR4, c[0x0][0x3b0] ;  /* 0x00007600ff0477ac */ /* 0x000e620008000800 */
[----:B------:R-:W2:Y:S01]  /*09c0*/  LDC.64 R4, c[0x0][0x380] ;  /* 0x0000e000ff047b82 */ /* 0x000ea20000000a00 */
[----:B------:R-:W-:-:S07]  /*09d0*/  IADD3 R7, PT, PT, R24, R25, RZ ;  /* 0x0000001918077210 */ /* 0x000fce0007ffe0ff */
[----:B------:R-:W3:Y:S01]  /*09e0*/  LDC.64 R28, c[0x0][0x388] ;  /* 0x0000e200ff1c7b82 */ /* 0x000ee20000000a00 */
[----:B-1----:R-:W-:-:S04]  /*09f0*/  IMAD R6, R3, UR4, R0 ;  /* 0x0000000403067c24 */ /* 0x002fc8000f8e0200 */
[----:B------:R-:W-:Y:S02]  /*0a00*/  IMAD.IADD R9, R25, 0x1, R6 ;  /* 0x0000000119097824 */ /* 0x000fe400078e0206 */
[----:B--2---:R-:W-:-:S06]  /*0a10*/  IMAD.WIDE.U32 R4, R7, 0x4, R4 ;  /* 0x0000000407047825 */ /* 0x004fcc00078e0004 */
[----:B------:R-:W2:Y:S01]  /*0a20*/  LDG.E.128.CONSTANT R4, desc[UR8][R4.64] ;  /* 0x0000000804047981 */ /* 0x000ea2000c1e9d00 */
[----:B---3--:R-:W-:-:S05]  /*0a30*/  IMAD.WIDE R28, R9, 0x4, R28 ;  /* 0x00000004091c7825 */ /* 0x008fca00078e021c */
[----:B------:R-:W2:Y:S01]  /*0a40*/  LDG.E.128.CONSTANT R8, desc[UR8][R28.64] ;  /* 0x000000081c087981 */ /* 0x000ea2000c1e9d00 */
[----:B------:R-:W-:Y:S01]  /*0a50*/  LEA.HI R12, R21, 0x1, RZ, 0x1e ;  /* 0x00000001150c7811 */ /* 0x000fe200078ff0ff */
[----:B--2---:R-:W-:-:S04]  /*0a60*/  FMUL R9, R5, R9 ;  /* 0x0000000905097220 */ /* 0x004fc80000400000 */
[----:B------:R-:W-:Y:S01]  /*0a70*/  FFMA R9, R4, R8, R9 ;  /* 0x0000000804097223 */ /* 0x000fe20000000009 */
[----:B------:R-:W-:-:S04]  /*0a80*/  LOP3.LUT R8, R12, 0x3, RZ, 0xc0, !PT ;  /* 0x000000030c087812 */ /* 0x000fc800078ec0ff */
[----:B------:R-:W-:Y:S01]  /*0a90*/  ISETP.NE.AND P1, PT, R8, 0x1, PT ;  /* 0x000000010800780c */ /* 0x000fe20003f25270 */
[----:B------:R-:W-:-:S04]  /*0aa0*/  FFMA R6, R6, R10, R9 ;  /* 0x0000000a06067223 */ /* 0x000fc80000000009 */
[----:B------:R-:W-:-:S04]  /*0ab0*/  FFMA R7, R7, R11, R6 ;  /* 0x0000000b07077223 */ /* 0x000fc80000000006 */
[----:B------:R-:W-:-:S04]  /*0ac0*/  FADD R26, R26, R7 ;  /* 0x000000071a1a7221 */ /* 0x000fc80000000000 */
[----:B------:R-:W-:Y:S05]  /*0ad0*/  @!P1 BRA `(.L_x_6) ;  /* 0x0000000000509947 */ /* 0x000fea0003800000 */
[----:B------:R-:W1:Y:S01]  /*0ae0*/  LDC.64 R30, c[0x0][0x380] ;  /* 0x0000e000ff1e7b82 */ /* 0x000e620000000a00 */
[----:B------:R-:W-:Y:S02]  /*0af0*/  IADD3 R25, P2, PT, R24, R25, RZ ;  /* 0x0000001918197210 */ /* 0x000fe40007f5e0ff */
[----:B------:R-:W-:Y:S02]  /*0b00*/  ISETP.NE.AND P1, PT, R8, 0x2, PT ;  /* 0x000000020800780c */ /* 0x000fe40003f25270 */
[----:B------:R-:W-:-:S11]  /*0b10*/  IADD3.X R4, PT, PT, RZ, RZ, RZ, P2, !PT ;  /* 0x000000ffff047210 */ /* 0x000fd600017fe4ff */
[----:B------:R-:W2:Y:S01]  /*0b20*/  @P1 LDG.E.128.CONSTANT R12, desc[UR8][R28.64+0x20] ;  /* 0x000020081c0c1981 */ /* 0x000ea2000c1e9d00 */
[----:B-1----:R-:W-:-:S04]  /*0b30*/  LEA R30, P2, R25, R30, 0x2 ;  /* 0x0000001e191e7211 */ /* 0x002fc800078410ff */
[----:B------:R-:W-:Y:S02]  /*0b40*/  LEA.HI.X R31, R25, R31, R4, 0x2, P2 ;  /* 0x0000001f191f7211 */ /* 0x000fe400010f1404 */
[----:B------:R-:W3:Y:S04]  /*0b50*/  LDG.E.128.CONSTANT R4, desc[UR8][R28.64+0x10] ;  /* 0x000010081c047981 */ /* 0x000ee8000c1e9d00 */
[----:B------:R-:W3:Y:S04]  /*0b60*/  LDG.E.128.CONSTANT R8, desc[UR8][R30.64+0x10] ;  /* 0x000010081e087981 */ /* 0x000ee8000c1e9d00 */
[----:B------:R-:W2:Y:S01]  /*0b70*/  @P1 LDG.E.128.CONSTANT R16, desc[UR8][R30.64+0x20] ;  /* 0x000020081e101981 */ /* 0x000ea2000c1e9d00 */
[----:B---3--:R-:W-:Y:S01]  /*0b80*/  FMUL R5, R9, R5 ;  /* 0x0000000509057220 */ /* 0x008fe20000400000 */
[----:B--2---:R-:W-:-:S03]  /*0b90*/  @P1 FMUL R13, R17, R13 ;  /* 0x0000000d110d1220 */ /* 0x004fc60000400000 */
[----:B------:R-:W-:Y:S01]  /*0ba0*/  FFMA R5, R8, R4, R5 ;  /* 0x0000000408057223 */ /* 0x000fe20000000005 */
[----:B------:R-:W-:-:S03]  /*0bb0*/  @P1 FFMA R13, R16, R12, R13 ;  /* 0x0000000c100d1223 */ /* 0x000fc6000000000d */
[----:B------:R-:W-:Y:S01]  /*0bc0*/  FFMA R6, R10, R6, R5 ;  /* 0x000000060a067223 */ /* 0x000fe20000000005 */
[----:B------:R-:W-:-:S03]  /*0bd0*/  @P1 FFMA R14, R18, R14, R13 ;  /* 0x0000000e120e1223 */ /* 0x000fc6000000000d */
[----:B------:R-:W-:Y:S01]  /*0be0*/  FFMA R7, R11, R7, R6 ;  /* 0x000000070b077223 */ /* 0x000fe20000000006 */
[----:B------:R-:W-:-:S03]  /*0bf0*/  @P1 FFMA R15, R19, R15, R14 ;  /* 0x0000000f130f1223 */ /* 0x000fc6000000000e */
[----:B------:R-:W-:-:S04]  /*0c00*/  FADD R26, R26, R7 ;  /* 0x000000071a1a7221 */ /* 0x000fc80000000000 */
[----:B------:R-:W-:-:S07]  /*0c10*/  @P1 FADD R26, R26, R15 ;  /* 0x0000000f1a1a1221 */ /* 0x000fce0000000000 */
.L_x_6:
[----:B------:R-:W1:Y:S01]  /*0c20*/  LDCU UR4, c[0x0][0x3b4] ;  /* 0x00007680ff0477ac */ /* 0x000e620008000800 */
[----:B------:R-:W-:Y:S01]  /*0c30*/  IMAD R6, R3, 0x4, R20 ;  /* 0x0000000403067824 */ /* 0x000fe200078e0214 */
[----:B0-----:R-:W-:Y:S01]  /*0c40*/  IADD3 R3, PT, PT, R2, R3, RZ ;  /* 0x0000000302037210 */ /* 0x001fe20007ffe0ff */
[----:B------:R-:W0:Y:S01]  /*0c50*/  LDCU UR5, c[0x0][0x3ac] ;  /* 0x00007580ff0577ac */ /* 0x000e220008000800 */
[----:B-1----:R-:W-:Y:S01]  /*0c60*/  FMUL R5, R26, UR4 ;  /* 0x000000041a057c20 */ /* 0x002fe20008400000 */
[----:B0-----:R-:W-:-:S04]  /*0c70*/  IMAD.U32 R4, RZ, RZ, UR5 ;  /* 0x00000005ff047e24 */ /* 0x001fc8000f8e00ff */
[----:B------:R1:W-:Y:S01]  /*0c80*/  STS [R6], R5 ;  /* 0x0000000506007388 */ /* 0x0003e20000000800 */
[----:B------:R-:W-:Y:S02]  /*0c90*/  FMNMX R22, R5, R22, !PT ;  /* 0x0000001605167209 */ /* 0x000fe40007800000 */
[----:B------:R-:W-:-:S13]  /*0ca0*/  ISETP.GE.AND P1, PT, R3, R4, PT ;  /* 0x000000040300720c */ /* 0x000fda0003f26270 */
[----:B-1----:R-:W-:Y:S05]  /*0cb0*/  @!P1 BRA `(.L_x_7) ;  /* 0xfffffff800749947 */ /* 0x002fea000383ffff */
[----:B------:R-:W-:Y:S05]  /*0cc0*/  BRA `(.L_x_1) ;  /* 0x00000008001c7947 */ /* 0x000fea0003800000 */
.L_x_3:
[----:B------:R-:W1:Y:S01]  /*0cd0*/  S2R R6, SR_CgaCtaId ;  /* 0x0000000000067919 */ /* 0x000e620000008800 */
[----:B------:R-:W2:Y:S01]  /*0ce0*/  LDCU UR4, c[0x0][0x3b4] ;  /* 0x00007680ff0477ac */ /* 0x000ea20008000800 */
[----:B------:R-:W-:Y:S01]  /*0cf0*/  MOV R3, 0x400 ;  /* 0x0000040000037802 */ /* 0x000fe20000000f00 */
[----:B------:R-:W-:Y:S01]  /*0d00*/  IMAD.MOV.U32 R5, RZ, RZ, R23 ;  /* 0x000000ffff057224 */ /* 0x000fe200078e0017 */
[----:B------:R-:W-:Y:S02]  /*0d10*/  MOV R22, 0xff800000 ;  /* 0xff80000000167802 */ /* 0x000fe40000000f00 */
[----:B-1----:R-:W-:Y:S01]  /*0d20*/  LEA R8, R6, R3, 0x18 ;  /* 0x0000000306087211 */ /* 0x002fe200078ec0ff */
[----:B--2---:R-:W-:-:S07]  /*0d30*/  FMUL R3, RZ, UR4 ;  /* 0x00000004ff037c20 */ /* 0x004fce0008400000 */
.L_x_8:
[----:B------:R-:W-:Y:S01]  /*0d40*/  LEA R6, R5, R8, 0x2 ;  /* 0x0000000805067211 */ /* 0x000fe200078e10ff */
[----:B0-----:R-:W-:Y:S01]  /*0d50*/  IMAD.IADD R5, R2, 0x1, R5 ;  /* 0x0000000102057824 */ /* 0x001fe200078e0205 */
[----:B------:R-:W-:-:S03]  /*0d60*/  FMNMX R22, R3, R22, !PT ;  /* 0x0000001603167209 */ /* 0x000fc60007800000 */
[----:B------:R1:W-:Y:S01]  /*0d70*/  STS [R6], R3 ;  /* 0x0000000306007388 */ /* 0x0003e20000000800 */
[----:B------:R-:W-:-:S13]  /*0d80*/  ISETP.GE.AND P0, PT, R5, R4, PT ;  /* 0x000000040500720c */ /* 0x000fda0003f06270 */
[----:B-1----:R-:W-:Y:S05]  /*0d90*/  @!P0 BRA `(.L_x_8) ;  /* 0xfffffffc00e88947 */ /* 0x002fea000383ffff */
[----:B------:R-:W-:Y:S05]  /*0da0*/  BRA `(.L_x_1) ;  /* 0x0000000400e47947 */ /* 0x000fea0003800000 */
.L_x_2:
[----:B------:R-:W-:-:S13]  /*0db0*/  ISETP.GE.AND P0, PT, R5, 0x1, PT ;  /* 0x000000010500780c */ /* 0x000fda0003f06270 */
[----:B------:R-:W-:Y:S05]  /*0dc0*/  @!P0 BRA `(.L_x_9) ;  /* 0x0000000400a88947 */ /* 0x000fea0003800000 */
[C---:B------:R-:W-:Y:S01]  /*0dd0*/  IADD3 R3, PT, PT, R5.reuse, -0x1, RZ ;  /* 0xffffffff05037810 */ /* 0x040fe20007ffe0ff */
[----:B------:R-:W-:Y:S01]  /*0de0*/  IMAD.MOV.U32 R22, RZ, RZ, -0x800000 ;  /* 0xff800000ff167424 */ /* 0x000fe200078e00ff */
[----:B------:R-:W-:Y:S02]  /*0df0*/  LOP3.LUT R21, R5, 0x7, RZ, 0xc0, !PT ;  /* 0x0000000705157812 */ /* 0x000fe400078ec0ff */
[----:B------:R-:W-:Y:S02]  /*0e00*/  ISETP.GE.U32.AND P0, PT, R3, 0x7, PT ;  /* 0x000000070300780c */ /* 0x000fe40003f06070 */
[----:B------:R-:W-:Y:S02]  /*0e10*/  LOP3.LUT R8, R5, 0x7ffffff8, RZ, 0xc0, !PT ;  /* 0x7ffffff805087812 */ /* 0x000fe400078ec0ff */
[----:B------:R-:W-:-:S09]  /*0e20*/  MOV R9, R23 ;  /* 0x0000001700097202 */ /* 0x000fd20000000f00 */
.L_x_13:
[----:B------:R-:W1:Y:S01]  /*0e30*/  LDCU UR4, c[0x0][0x3b0] ;  /* 0x00007600ff0477ac */ /* 0x000e620008000800 */
[----:B------:R-:W-:Y:S02]  /*0e40*/  HFMA2 R3, -RZ, RZ, 0, 0 ;  /* 0x00000000ff037431 */ /* 0x000fe400000001ff */
[----:B------:R-:W-:Y:S02]  /*0e50*/  IMAD.MOV.U32 R11, RZ, RZ, RZ ;  /* 0x000000ffff0b7224 */ /* 0x000fe400078e00ff */
[----:B-1----:R-:W-:Y:S01]  /*0e60*/  IMAD R10, R9, UR4, R0 ;  /* 0x00000004090a7c24 */ /* 0x002fe2000f8e0200 */
[----:B------:R-:W-:Y:S06]  /*0e70*/  @!P0 BRA `(.L_x_10) ;  /* 0x0000000000908947 */ /* 0x000fec0003800000 */
[----:B------:R-:W-:Y:S01]  /*0e80*/  IMAD.MOV.U32 R11, RZ, RZ, RZ ;  /* 0x000000ffff0b7224 */ /* 0x000fe200078e00ff */
[----:B------:R-:W-:-:S07]  /*0e90*/  MOV R3, RZ ;  /* 0x000000ff00037202 */ /* 0x000fce0000000f00 */
.L_x_11:
[----:B------:R-:W1:Y:S01]  /*0ea0*/  LDC.64 R4, c[0x0][0x380] ;  /* 0x0000e000ff047b82 */ /* 0x000e620000000a00 */
[----:B------:R-:W-:Y:S01]  /*0eb0*/  IADD3 R15, PT, PT, R10, R3, RZ ;  /* 0x000000030a0f7210 */ /* 0x000fe20007ffe0ff */
[----:B------:R-:W-:-:S06]  /*0ec0*/  IMAD.IADD R13, R24, 0x1, R3 ;  /* 0x00000001180d7824 */ /* 0x000fcc00078e0203 */
[----:B------:R-:W2:Y:S01]  /*0ed0*/  LDC.64 R6, c[0x0][0x388] ;  /* 0x0000e200ff067b82 */ /* 0x000ea20000000a00 */
[----:B-1----:R-:W-:-:S05]  /*0ee0*/  IMAD.WIDE.U32 R4, R13, 0x4, R4 ;  /* 0x000000040d047825 */ /* 0x002fca00078e0004 */
[----:B------:R-:W3:Y:S01]  /*0ef0*/  LDG.E.CONSTANT R18, desc[UR8][R4.64] ;  /* 0x0000000804127981 */ /* 0x000ee2000c1e9900 */
[----:B--2---:R-:W-:-:S03]  /*0f00*/  IMAD.WIDE R6, R15, 0x4, R6 ;  /* 0x000000040f067825 */ /* 0x004fc600078e0206 */
[----:B------:R-:W2:Y:S04]  /*0f10*/  LDG.E.CONSTANT R12, desc[UR8][R4.64+0x4] ;  /* 0x00000408040c7981 */ /* 0x000ea8000c1e9900 */
[----:B------:R-:W3:Y:S04]  /*0f20*/  LDG.E.CONSTANT R19, desc[UR8][R6.64] ;  /* 0x0000000806137981 */ /* 0x000ee8000c1e9900 */
[----:B------:R-:W2:Y:S04]  /*0f30*/  LDG.E.CONSTANT R13, desc[UR8][R6.64+0x4] ;  /* 0x00000408060d7981 */ /* 0x000ea8000c1e9900 */
[----:B------:R-:W4:Y:S04]  /*0f40*/  LDG.E.CONSTANT R14, desc[UR8][R4.64+0x8] ;  /* 0x00000808040e7981 */ /* 0x000f28000c1e9900 */
[----:B------:R-:W4:Y:S04]  /*0f50*/  LDG.E.CONSTANT R15, desc[UR8][R6.64+0x8] ;  /* 0x00000808060f7981 */ /* 0x000f28000c1e9900 */
[----:B------:R-:W5:Y:S04]  /*0f60*/  LDG.E.CONSTANT R16, desc[UR8][R4.64+0xc] ;  /* 0x00000c0804107981 */ /* 0x000f68000c1e9900 */
[----:B------:R-:W5:Y:S04]  /*0f70*/  LDG.E.CONSTANT R17, desc[UR8][R6.64+0xc] ;  /* 0x00000c0806117981 */ /* 0x000f68000c1e9900 */
[----:B------:R-:W5:Y:S04]  /*0f80*/  LDG.E.CONSTANT R20, desc[UR8][R6.64+0x10] ;  /* 0x0000100806147981 */ /* 0x000f68000c1e9900 */
[----:B------:R-:W5:Y:S04]  /*0f90*/  LDG.E.CONSTANT R27, desc[UR8][R6.64+0x14] ;  /* 0x00001408061b7981 */ /* 0x000f68000c1e9900 */
[----:B------:R-:W5:Y:S04]  /*0fa0*/  LDG.E.CONSTANT R26, desc[UR8][R6.64+0x18] ;  /* 0x00001808061a7981 */ /* 0x000f68000c1e9900 */
[----:B------:R-:W5:Y:S04]  /*0fb0*/  LDG.E.CONSTANT R25, desc[UR8][R4.64+0x1c] ;  /* 0x00001c0804197981 */ /* 0x000f68000c1e9900 */
[----:B------:R-:W5:Y:S01]  /*0fc0*/  LDG.E.CONSTANT R28, desc[UR8][R6.64+0x1c] ;  /* 0x00001c08061c7981 */ /* 0x000f62000c1e9900 */
[----:B---3--:R-:W-:-:S03]  /*0fd0*/  FFMA R29, R18, R19, R11 ;  /* 0x00000013121d7223 */ /* 0x008fc6000000000b */
[----:B------:R-:W3:Y:S04]  /*0fe0*/  LDG.E.CONSTANT R19, desc[UR8][R4.64+0x10] ;  /* 0x0000100804137981 */ /* 0x000ee8000c1e9900 */
[----:B------:R-:W3:Y:S04]  /*0ff0*/  LDG.E.CONSTANT R18, desc[UR8][R4.64+0x14] ;  /* 0x0000140804127981 */ /* 0x000ee8000c1e9900 */
[----:B------:R-:W3:Y:S01]  /*1000*/  LDG.E.CONSTANT R11, desc[UR8][R4.64+0x18] ;  /* 0x00001808040b7981 */ /* 0x000ee2000c1e9900 */
[----:B--2---:R-:W-:Y:S01]  /*1010*/  FFMA R13, R12, R13, R29 ;  /* 0x0000000d0c0d7223 */ /* 0x004fe2000000001d */
[----:B------:R-:W-:-:S03]  /*1020*/  VIADD R3, R3, 0x8 ;  /* 0x0000000803037836 */ /* 0x000fc60000000000 */
[----:B----4-:R-:W-:Y:S02]  /*1030*/  FFMA R13, R14, R15, R13 ;  /* 0x0000000f0e0d7223 */ /* 0x010fe4000000000d */
[----:B------:R-:W-:Y:S02]  /*1040*/  ISETP.NE.AND P1, PT, R3, R8, PT ;  /* 0x000000080300720c */ /* 0x000fe40003f25270 */
[----:B-----5:R-:W-:-:S04]  /*1050*/  FFMA R16, R16, R17, R13 ;  /* 0x0000001110107223 */ /* 0x020fc8000000000d */
[----:B---3--:R-:W-:-:S04]  /*1060*/  FFMA R19, R19, R20, R16 ;  /* 0x0000001413137223 */ /* 0x008fc80000000010 */
[----:B------:R-:W-:-:S04]  /*1070*/  FFMA R18, R18, R27, R19 ;  /* 0x0000001b12127223 */ /* 0x000fc80000000013 */
[----:B------:R-:W-:-:S04]  /*1080*/  FFMA R18, R11, R26, R18 ;  /* 0x0000001a0b127223 */ /* 0x000fc80000000012 */
[----:B------:R-:W-:Y:S01]  /*1090*/  FFMA R11, R25, R28, R18 ;  /* 0x0000001c190b7223 */ /* 0x000fe20000000012 */
[----:B------:R-:W-:Y:S06]  /*10a0*/  @P1 BRA `(.L_x_11) ;  /* 0xfffffffc007c1947 */ /* 0x000fec000383ffff */
[----:B------:R-:W-:-:S07]  /*10b0*/  MOV R3, R8 ;  /* 0x0000000800037202 */ /* 0x000fce0000000f00 */
.L_x_10:
[----:B------:R-:W-:-:S13]  /*10c0*/  ISETP.NE.AND P1, PT, R21, RZ, PT ;  /* 0x000000ff1500720c */ /* 0x000fda0003f25270 */
[----:B------:R-:W-:Y:S05]  /*10d0*/  @!P1 BRA `(.L_x_12) ;  /* 0x0000000000ac9947 */ /* 0x000fea0003800000 */
[----:B------:R-:W1:Y:S01]  /*10e0*/  LDC.64 R6, c[0x0][0x380] ;  /* 0x0000e000ff067b82 */ /* 0x000e620000000a00 */
[----:B------:R-:W-:Y:S01]  /*10f0*/  IMAD.IADD R13, R24, 0x1, R3 ;  /* 0x00000001180d7824 */ /* 0x000fe200078e0203 */
[----:B------:R-:W-:-:S06]  /*1100*/  IADD3 R15, PT, PT, R10, R3, RZ ;  /* 0x000000030a0f7210 */ /* 0x000fcc0007ffe0ff */
[----:B------:R-:W2:Y:S01]  /*1110*/  LDC.64 R4, c[0x0][0x388] ;  /* 0x0000e200ff047b82 */ /* 0x000ea20000000a00 */
[----:B-1----:R-:W-:-:S06]  /*1120*/  IMAD.WIDE.U32 R6, R13, 0x4, R6 ;  /* 0x000000040d067825 */ /* 0x002fcc00078e0006 */
[----:B------:R-:W3:Y:S01]  /*1130*/  LDG.E.CONSTANT R6, desc[UR8][R6.64] ;  /* 0x0000000806067981 */ /* 0x000ee2000c1e9900 */
[----:B--2---:R-:W-:-:S05]  /*1140*/  IMAD.WIDE R4, R15, 0x4, R4 ;  /* 0x000000040f047825 */ /* 0x004fca00078e0204 */
[----:B------:R-:W3:Y:S01]  /*1150*/  LDG.E.CONSTANT R10, desc[UR8][R4.64] ;  /* 0x00000008040a7981 */ /* 0x000ee2000c1e9900 */
[----:B------:R-:W-:Y:S01]  /*1160*/  ISETP.NE.AND P1, PT, R21, 0x1, PT ;  /* 0x000000011500780c */ /* 0x000fe20003f25270 */
[----:B---3--:R-:W-:-:S12]  /*1170*/  FFMA R11, R6, R10, R11 ;  /* 0x0000000a060b7223 */ /* 0x008fd8000000000b */
[----:B------:R-:W-:Y:S05]  /*1180*/  @!P1 BRA `(.L_x_12) ;  /* 0x0000000000809947 */ /* 0x000fea0003800000 */
[----:B------:R-:W1:Y:S01]  /*1190*/  LDC.64 R6, c[0x0][0x380] ;  /* 0x0000e000ff067b82 */ /* 0x000e620000000a00 */
[----:B------:R-:W-:-:S05]  /*11a0*/  IADD3 R3, P1, PT, R24, R3, RZ ;  /* 0x0000000318037210 */ /* 0x000fca0007f3e0ff */
[----:B------:R-:W-:Y:S01]  /*11b0*/  IMAD.X R10, RZ, RZ, RZ, P1 ;  /* 0x000000ffff0a7224 */ /* 0x000fe200008e06ff */
[----:B-1----:R-:W-:-:S04]  /*11c0*/  LEA R6, P1, R3, R6, 0x2 ;  /* 0x0000000603067211 */ /* 0x002fc800078210ff */
[----:B------:R-:W-:Y:S02]  /*11d0*/  LEA.HI.X R7, R3, R7, R10, 0x2, P1 ;  /* 0x0000000703077211 */ /* 0x000fe400008f140a */
[----:B------:R-:W2:Y:S04]  /*11e0*/  LDG.E.CONSTANT R3, desc[UR8][R4.64+0x4] ;  /* 0x0000040804037981 */ /* 0x000ea8000c1e9900 */
[----:B------:R-:W2:Y:S01]  /*11f0*/  LDG.E.CONSTANT R10, desc[UR8][R6.64+0x4] ;  /* 0x00000408060a7981 */ /* 0x000ea2000c1e9900 */
[----:B------:R-:W-:Y:S01]  /*1200*/  ISETP.NE.AND P1, PT, R21, 0x2, PT ;  /* 0x000000021500780c */ /* 0x000fe20003f25270 */
[----:B--2---:R-:W-:-:S12]  /*1210*/  FFMA R11, R10, R3, R11 ;  /* 0x000000030a0b7223 */ /* 0x004fd8000000000b */
[----:B------:R-:W-:Y:S05]  /*1220*/  @!P1 BRA `(.L_x_12) ;  /* 0x0000000000589947 */ /* 0x000fea0003800000 */
        /* <DEDUP_REMOVED lines=15> */
[----:B------:R-:W-:Y:S01]  /*1320*/  ISETP.NE.AND P1, PT, R21, 0x6, PT ;  /* 0x000000061500780c */ /* 0x000fe20003f25270 */
[----:B------:R-:W2:Y:S04]  /*1330*/  LDG.E.CONSTANT R10, desc[UR8][R6.64+0x14] ;  /* 0x00001408060a7981 */ /* 0x000ea8000c1e9900 */
[----:B------:R-:W2:Y:S08]  /*1340*/  LDG.E.CONSTANT R3, desc[UR8][R4.64+0x14] ;  /* 0x0000140804037981 */ /* 0x000eb0000c1e9900 */
[----:B------:R-:W3:Y:S04]  /*1350*/  @P1 LDG.E.CONSTANT R12, desc[UR8][R6.64+0x18] ;  /* 0x00001808060c1981 */ /* 0x000ee8000c1e9900 */
[----:B------:R-:W3:Y:S01]  /*1360*/  @P1 LDG.E.CONSTANT R13, desc[UR8][R4.64+0x18] ;  /* 0x00001808040d1981 */ /* 0x000ee2000c1e9900 */
[----:B--2---:R-:W-:-:S04]  /*1370*/  FFMA R11, R10, R3, R11 ;  /* 0x000000030a0b7223 */ /* 0x004fc8000000000b */
[----:B---3--:R-:W-:-:S07]  /*1380*/  @P1 FFMA R11, R12, R13, R11 ;  /* 0x0000000d0c0b1223 */ /* 0x008fce000000000b */
.L_x_12:
[----:B------:R-:W1:Y:S01]  /*1390*/  S2UR UR5, SR_CgaCtaId ;  /* 0x00000000000579c3 */ /* 0x000e620000008800 */
[----:B------:R-:W2:Y:S01]  /*13a0*/  LDCU UR6, c[0x0][0x3b4] ;  /* 0x00007680ff0677ac */ /* 0x000ea20008000800 */
[----:B------:R-:W3:Y:S01]  /*13b0*/  LDCU UR7, c[0x0][0x3ac] ;  /* 0x00007580ff0777ac */ /* 0x000ee20008000800 */
[----:B------:R-:W-:Y:S01]  /*13c0*/  UMOV UR4, 0x400 ;  /* 0x0000040000047882 */ /* 0x000fe20000000000 */
[----:B--2---:R-:W-:Y:S01]  /*13d0*/  FMUL R11, R11, UR6 ;  /* 0x000000060b0b7c20 */ /* 0x004fe20008400000 */
[----:B---3--:R-:W-:Y:S01]  /*13e0*/  MOV R4, UR7 ;  /* 0x0000000700047c02 */ /* 0x008fe20008000f00 */
[----:B-1----:R-:W-:-:S03]  /*13f0*/  ULEA UR4, UR5, UR4, 0x18 ;  /* 0x0000000405047291 */ /* 0x002fc6000f8ec0ff */
[----:B------:R-:W-:-:S03]  /*1400*/  FMNMX R22, R11, R22, !PT ;  /* 0x000000160b167209 */ /* 0x000fc60007800000 */
[----:B------:R-:W-:Y:S01]  /*1410*/  LEA R6, R9, UR4, 0x2 ;  /* 0x0000000409067c11 */ /* 0x000fe2000f8e10ff */
[----:B0-----:R-:W-:-:S04]  /*1420*/  IMAD.IADD R9, R2, 0x1, R9 ;  /* 0x0000000102097824 */ /* 0x001fc800078e0209 */
[----:B------:R1:W-:Y:S01]  /*1430*/  STS [R6], R11 ;  /* 0x0000000b06007388 */ /* 0x0003e20000000800 */
[----:B------:R-:W-:-:S13]  /*1440*/  ISETP.GE.AND P1, PT, R9, R4, PT ;  /* 0x000000040900720c */ /* 0x000fda0003f26270 */
[----:B-1----:R-:W-:Y:S05]  /*1450*/  @!P1 BRA `(.L_x_13) ;  /* 0xfffffff800749947 */ /* 0x002fea000383ffff */
[----:B------:R-:W-:Y:S05]  /*1460*/  BRA `(.L_x_1) ;  /* 0x0000000000347947 */ /* 0x000fea0003800000 */
.L_x_9:
[----:B------:R-:W1:Y:S01]  /*1470*/  S2R R6, SR_CgaCtaId ;  /* 0x0000000000067919 */ /* 0x000e620000008800 */
[----:B------:R-:W2:Y:S01]  /*1480*/  LDCU UR4, c[0x0][0x3b4] ;  /* 0x00007680ff0477ac */ /* 0x000ea20008000800 */
[----:B------:R-:W-:Y:S02]  /*1490*/  MOV R3, 0x400 ;  /* 0x0000040000037802 */ /* 0x000fe40000000f00 */
[----:B------:R-:W-:Y:S02]  /*14a0*/  MOV R22, 0xff800000 ;  /* 0xff80000000167802 */ /* 0x000fe40000000f00 */
[----:B-1----:R-:W-:Y:S01]  /*14b0*/  LEA R8, R6, R3, 0x18 ;  /* 0x0000000306087211 */ /* 0x002fe200078ec0ff */
[----:B------:R-:W-:Y:S02]  /*14c0*/  IMAD.MOV.U32 R3, RZ, RZ, R23 ;  /* 0x000000ffff037224 */ /* 0x000fe400078e0017 */
[----:B--2---:R-:W-:-:S07]  /*14d0*/  FMUL R6, RZ, UR4 ;  /* 0x00000004ff067c20 */ /* 0x004fce0008400000 */
.L_x_14:
[----:B------:R-:W-:Y:S01]  /*14e0*/  LEA R5, R3, R8, 0x2 ;  /* 0x0000000803057211 */ /* 0x000fe200078e10ff */
[----:B0-----:R-:W-:Y:S01]  /*14f0*/  IMAD.IADD R3, R2, 0x1, R3 ;  /* 0x0000000102037824 */ /* 0x001fe200078e0203 */
[----:B------:R-:W-:-:S03]  /*1500*/  FMNMX R22, R6, R22, !PT ;  /* 0x0000001606167209 */ /* 0x000fc60007800000 */
[----:B------:R1:W-:Y:S01]  /*1510*/  STS [R5], R6 ;  /* 0x0000000605007388 */ /* 0x0003e20000000800 */
[----:B------:R-:W-:-:S13]  /*1520*/  ISETP.GE.AND P0, PT, R3, R4, PT ;  /* 0x000000040300720c */ /* 0x000fda0003f06270 */
[----:B-1----:R-:W-:Y:S05]  /*1530*/  @!P0 BRA `(.L_x_14) ;  /* 0xfffffffc00e88947 */ /* 0x002fea000383ffff */
.L_x_1:
[----:B------:R-:W-:Y:S05]  /*1540*/  BSYNC.RECONVERGENT B0 ;  /* 0x0000000000007941 */ /* 0x000fea0003800200 */
.L_x_0:
[----:B------:R-:W0:Y:S01]  /*1550*/  SHFL.BFLY PT, R3, R22, 0x10, 0x1f ;  /* 0x0e001f0016037f89 */ /* 0x000e2200000e0000 */
[----:B------:R-:W1:Y:S01]  /*1560*/  S2UR UR5, SR_CgaCtaId ;  /* 0x00000000000579c3 */ /* 0x000e620000008800 */
[----:B------:R-:W-:Y:S01]  /*1570*/  UMOV UR4, 0x400 ;  /* 0x0000040000047882 */ /* 0x000fe20000000000 */
[----:B0-----:R-:W-:Y:S01]  /*1580*/  FMNMX R3, R3, R22, !PT ;  /* 0x0000001603037209 */ /* 0x001fe20007800000 */
[----:B-1----:R-:W-:-:S04]  /*1590*/  ULEA UR5, UR5, UR4, 0x18 ;  /* 0x0000000405057291 */ /* 0x002fc8000f8ec0ff */
[----:B------:R-:W0:Y:S02]  /*15a0*/  SHFL.BFLY PT, R2, R3, 0x8, 0x1f ;  /* 0x0d001f0003027f89 */ /* 0x000e2400000e0000 */
[----:B0-----:R-:W-:Y:S02]  /*15b0*/  FMNMX R6, R3, R2, !PT ;  /* 0x0000000203067209 */ /* 0x001fe40007800000 */
[----:B------:R-:W-:-:S03]  /*15c0*/  LEA R3, R4, UR5, 0x2 ;  /* 0x0000000504037c11 */ /* 0x000fc6000f8e10ff */
[----:B------:R-:W0:Y:S02]  /*15d0*/  SHFL.BFLY PT, R5, R6, 0x4, 0x1f ;  /* 0x0c801f0006057f89 */ /* 0x000e2400000e0000 */
[----:B0-----:R-:W-:Y:S02]  /*15e0*/  FMNMX R7, R6, R5, !PT ;  /* 0x0000000506077209 */ /* 0x001fe40007800000 */
[----:B------:R-:W-:-:S03]  /*15f0*/  LEA.HI R5, R23, R3, RZ, 0x1d ;  /* 0x0000000317057211 */ /* 0x000fc600078fe8ff */
[----:B------:R-:W0:Y:S02]  /*1600*/  SHFL.BFLY PT, R2, R7, 0x2, 0x1f ;  /* 0x0c401f0007027f89 */ /* 0x000e2400000e0000 */
[----:B0-----:R-:W-:Y:S02]  /*1610*/  FMNMX R8, R7, R2, !PT ;  /* 0x0000000207087209 */ /* 0x001fe40007800000 */
[----:B------:R-:W-:-:S03]  /*1620*/  LOP3.LUT P0, R2, R23, 0x1f, RZ, 0xc0, !PT ;  /* 0x0000001f17027812 */ /* 0x000fc6000780c0ff */
[----:B------:R-:W0:Y:S01]  /*1630*/  SHFL.BFLY PT, R9, R8, 0x1, 0x1f ;  /* 0x0c201f0008097f89 */ /* 0x000e2200000e0000 */
[----:B------:R-:W-:Y:S02]  /*1640*/  LEA R6, R2, R3, 0x2 ;  /* 0x0000000302067211 */ /* 0x000fe400078e10ff */
[----:B0-----:R-:W-:-:S07]  /*1650*/  FMNMX R10, R8, R9, !PT ;  /* 0x00000009080a7209 */ /* 0x001fce0007800000 */
[----:B------:R0:W-:Y:S01]  /*1660*/  @!P0 STS [R5], R10 ;  /* 0x0000000a05008388 */ /* 0x0001e20000000800 */
[----:B------:R-:W-:Y:S01]  /*1670*/  BAR.SYNC.DEFER_BLOCKING 0x0 ;  /* 0x0000000000007b1d */ /* 0x000fe20000010000 */
[----:B------:R-:W-:-:S13]  /*1680*/  ISETP.GT.U32.AND P0, PT, R23, 0x1f, PT ;  /* 0x0000001f1700780c */ /* 0x000fda0003f04070 */
[----:B0-----:R-:W-:Y:S05]  /*1690*/  @P0 BRA `(.L_x_15) ;  /* 0x0000000000480947 */ /* 0x001fea0003800000 */
[----:B------:R-:W0:Y:S01]  /*16a0*/  LDCU UR4, c[0x0][0x360] ;  /* 0x00006c00ff0477ac */ /* 0x000e220008000800 */
[----:B------:R-:W-:Y:S01]  /*16b0*/  IMAD.MOV.U32 R7, RZ, RZ, -0x800000 ;  /* 0xff800000ff077424 */ /* 0x000fe200078e00ff */
[----:B0-----:R-:W-:-:S04]  /*16c0*/  UIADD3 UR4, UPT, UPT, UR4, 0x1f, URZ ;  /* 0x0000001f04047890 */ /* 0x001fc8000fffe0ff */
[----:B------:R-:W-:-:S06]  /*16d0*/  USHF.R.U32.HI UR4, URZ, 0x5, UR4 ;  /* 0x00000005ff047899 */ /* 0x000fcc0008011604 */
[----:B------:R-:W-:Y:S01]  /*16e0*/  ISETP.GE.U32.AND P0, PT, R23, UR4, PT ;  /* 0x0000000417007c0c */ /* 0x000fe2000bf06070 */
[----:B------:R-:W-:-:S12]  /*16f0*/  UMOV UR4, 0xffffffff ;  /* 0xffffffff00047882 */ /* 0x000fd80000000000 */
[----:B------:R0:W1:Y:S01]  /*1700*/  @!P0 LDS R7, [R6] ;  /* 0x0000000006078984 */ /* 0x0000620000000800 */
[----:B------:R-:W-:Y:S05]  /*1710*/  BRA.DIV UR4, `(.L_x_16) ;  /* 0x0000001204807947 */ /* 0x000fea000b800000 */
[----:B-1----:R-:W1:Y:S02]  /*1720*/  SHFL.BFLY PT, R8, R7, 0x10, 0x1f ;  /* 0x0e001f0007087f89 */ /* 0x002e6400000e0000 */
[----:B-1----:R-:W-:-:S05]  /*1730*/  FMNMX R8, R8, R7, !PT ;  /* 0x0000000708087209 */ /* 0x002fca0007800000 */
[----:B------:R-:W1:Y:S02]  /*1740*/  SHFL.BFLY PT, R9, R8, 0x8, 0x1f ;  /* 0x0d001f0008097f89 */ /* 0x000e6400000e0000 */
[----:B-1----:R-:W-:-:S05]  /*1750*/  FMNMX R9, R8, R9, !PT ;  /* 0x0000000908097209 */ /* 0x002fca0007800000 */
[----:B------:R-:W1:Y:S02]  /*1760*/  SHFL.BFLY PT, R10, R9, 0x4, 0x1f ;  /* 0x0c801f00090a7f89 */ /* 0x000e6400000e0000 */
[----:B-1----:R-:W-:-:S05]  /*1770*/  FMNMX R10, R9, R10, !PT ;  /* 0x0000000a090a7209 */ /* 0x002fca0007800000 */
[----:B------:R-:W1:Y:S02]  /*1780*/  SHFL.BFLY PT, R11, R10, 0x2, 0x1f ;  /* 0x0c401f000a0b7f89 */ /* 0x000e6400000e0000 */
[----:B-1----:R-:W-:-:S05]  /*1790*/  FMNMX R11, R10, R11, !PT ;  /* 0x0000000b0a0b7209 */ /* 0x002fca0007800000 */
[----:B------:R1:W2:Y:S02]  /*17a0*/  SHFL.BFLY PT, R12, R11, 0x1, 0x1f ;  /* 0x0c201f000b0c7f89 */ /* 0x0002a400000e0000 */
.L_x_40:
[----:B--2---:R-:W-:-:S07]  /*17b0*/  FMNMX R10, R11, R12, !PT ;  /* 0x0000000c0b0a7209 */ /* 0x004fce0007800000 */
.L_x_15:
[----:B------:R-:W-:Y:S05]  /*17c0*/  WARPSYNC.ALL ;  /* 0x0000000000007948 */ /* 0x000fea0003800000 */
[----:B------:R-:W-:Y:S01]  /*17d0*/  BAR.SYNC.DEFER_BLOCKING 0x0 ;  /* 0x0000000000007b1d */ /* 0x000fe20000010000 */
[C---:B------:R-:W-:Y:S01]  /*17e0*/  ISETP.NE.AND P0, PT, R23.reuse, RZ, PT ;  /* 0x000000ff1700720c */ /* 0x040fe20003f05270 */
[----:B------:R-:W-:Y:S01]  /*17f0*/  HFMA2 R7, -RZ, RZ, 0, 0 ;  /* 0x00000000ff077431 */ /* 0x000fe200000001ff */
[----:B------:R-:W-:-:S03]  /*1800*/  ISETP.GE.AND P1, PT, R23, R4, PT ;  /* 0x000000041700720c */ /* 0x000fc60003f26270 */
[----:B------:R-:W-:Y:S08]  /*1810*/  BSSY.RECONVERGENT B0, `(.L_x_17) ;  /* 0x000001a000007945 */ /* 0x000ff00003800200 */
[----:B------:R2:W-:Y:S01]  /*1820*/  @!P0 STS [R3], R10 ;  /* 0x0000000a03008388 */ /* 0x0005e20000000800 */
[----:B------:R-:W-:Y:S06]  /*1830*/  BAR.SYNC.DEFER_BLOCKING 0x0 ;  /* 0x0000000000007b1d */ /* 0x000fec0000010000 */
[----:B------:R-:W-:Y:S05]  /*1840*/  @P1 BRA `(.L_x_18) ;  /* 0x0000000000581947 */ /* 0x000fea0003800000 */
[----:B------:R3:W4:Y:S01]  /*1850*/  LDS R8, [R3] ;  /* 0x0000000003087984 */ /* 0x0007220000000800 */
[----:B------:R-:W0:Y:S01]  /*1860*/  LDC R16, c[0x0][0x360] ;  /* 0x0000d800ff107b82 */ /* 0x000e220000000800 */
[----:B------:R-:W-:Y:S01]  /*1870*/  IMAD.MOV.U32 R7, RZ, RZ, RZ ;  /* 0x000000ffff077224 */ /* 0x000fe200078e00ff */
[----:B------:R-:W-:Y:S01]  /*1880*/  MOV R9, R23 ;  /* 0x0000001700097202 */ /* 0x000fe20000000f00 */
[----:B------:R-:W-:Y:S01]  /*1890*/  IMAD.MOV.U32 R18, RZ, RZ, 0x3bbb989d ;  /* 0x3bbb989dff127424 */ /* 0x000fe200078e00ff */
[----:B------:R-:W-:-:S07]  /*18a0*/  MOV R13, 0x437c0000 ;  /* 0x437c0000000d7802 */ /* 0x000fce0000000f00 */
.L_x_19:
[----:B0-2---:R-:W-:Y:S02]  /*18b0*/  LEA R10, R9, UR5, 0x2 ;  /* 0x00000005090a7c11 */ /* 0x005fe4000f8e10ff */
[----:B0-----:R-:W-:-:S03]  /*18c0*/  IADD3 R9, PT, PT, R16, R9, RZ ;  /* 0x0000000910097210 */ /* 0x001fc60007ffe0ff */
[----:B-1----:R-:W4:Y:S01]  /*18d0*/  LDS R11, [R10] ;  /* 0x000000000a0b7984 */ /* 0x002f220000000800 */
[----:B------:R-:W-:Y:S01]  /*18e0*/  ISETP.GE.AND P0, PT, R9, R4, PT ;  /* 0x000000040900720c */ /* 0x000fe20003f06270 */
[----:B----4-:R-:W-:-:S04]  /*18f0*/  FADD R11, -R8, R11 ;  /* 0x0000000b080b7221 */ /* 0x010fc80000000100 */
[----:B------:R-:W-:-:S04]  /*1900*/  FFMA.SAT R12, R11, R18, 0.5 ;  /* 0x3f0000000b0c7423 */ /* 0x000fc80000002012 */
[----:B------:R-:W-:-:S04]  /*1910*/  FFMA.RM R12, R12, R13, 12582913 ;  /* 0x4b4000010c0c7423 */ /* 0x000fc8000000400d */
[C---:B------:R-:W-:Y:S01]  /*1920*/  FADD R14, R12.reuse, -12583039 ;  /* 0xcb40007f0c0e7421 */ /* 0x040fe20000000000 */
[----:B------:R-:W-:-:S03]  /*1930*/  IMAD.SHL.U32 R12, R12, 0x800000, RZ ;  /* 0x008000000c0c7824 */ /* 0x000fc600078e00ff */
[----:B------:R-:W-:-:S04]  /*1940*/  FFMA R14, R11, 1.4426950216293334961, -R14 ;  /* 0x3fb8aa3b0b0e7823 */ /* 0x000fc8000000080e */
[----:B------:R-:W-:-:S04]  /*1950*/  FFMA R14, R11, 1.925963033500011079e-08, R14 ;  /* 0x32a570600b0e7823 */ /* 0x000fc8000000000e */
[----:B------:R-:W0:Y:S02]  /*1960*/  MUFU.EX2 R11, R14 ;  /* 0x0000000e000b7308 */ /* 0x000e240000000800 */
[----:B0-----:R-:W-:-:S04]  /*1970*/  FMUL R11, R12, R11 ;  /* 0x0000000b0c0b7220 */ /* 0x001fc80000400000 */
[----:B------:R-:W-:Y:S01]  /*1980*/  FADD R7, R11, R7 ;  /* 0x000000070b077221 */ /* 0x000fe20000000000 */
[----:B------:R0:W-:Y:S01]  /*1990*/  STS [R10], R11 ;  /* 0x0000000b0a007388 */ /* 0x0001e20000000800 */
[----:B------:R-:W-:Y:S05]  /*19a0*/  @!P0 BRA `(.L_x_19) ;  /* 0xfffffffc00c08947 */ /* 0x000fea000383ffff */
.L_x_18:
[----:B------:R-:W-:Y:S05]  /*19b0*/  BSYNC.RECONVERGENT B0 ;  /* 0x0000000000007941 */ /* 0x000fea0003800200 */
.L_x_17:
[----:B------:R-:W4:Y:S01]  /*19c0*/  SHFL.BFLY PT, R8, R7, 0x10, 0x1f ;  /* 0x0e001f0007087f89 */ /* 0x000f2200000e0000 */
[----:B------:R-:W-:Y:S01]  /*19d0*/  ISETP.NE.AND P0, PT, R2, RZ, PT ;  /* 0x000000ff0200720c */ /* 0x000fe20003f05270 */
[----:B------:R-:W0:Y:S01]  /*19e0*/  LDCU UR6, c[0x0][0x3ac] ;  /* 0x00007580ff0677ac */ /* 0x000e220008000800 */
[----:B----4-:R-:W-:-:S05]  /*19f0*/  FADD R8, R8, R7 ;  /* 0x0000000708087221 */ /* 0x010fca0000000000 */
[----:B------:R-:W4:Y:S02]  /*1a00*/  SHFL.BFLY PT, R9, R8, 0x8, 0x1f ;  /* 0x0d001f0008097f89 */ /* 0x000f2400000e0000 */
[----:B----4-:R-:W-:-:S05]  /*1a10*/  FADD R9, R8, R9 ;  /* 0x0000000908097221 */ /* 0x010fca0000000000 */
[----:B0-2---:R-:W0:Y:S02]  /*1a20*/  SHFL.BFLY PT, R10, R9, 0x4, 0x1f ;  /* 0x0c801f00090a7f89 */ /* 0x005e2400000e0000 */
[----:B0-----:R-:W-:-:S05]  /*1a30*/  FADD R10, R9, R10 ;  /* 0x0000000a090a7221 */ /* 0x001fca0000000000 */
[----:B-1----:R-:W0:Y:S02]  /*1a40*/  SHFL.BFLY PT, R11, R10, 0x2, 0x1f ;  /* 0x0c401f000a0b7f89 */ /* 0x002e2400000e0000 */
[----:B0-----:R-:W-:-:S05]  /*1a50*/  FADD R11, R10, R11 ;  /* 0x0000000b0a0b7221 */ /* 0x001fca0000000000 */
[----:B------:R-:W0:Y:S02]  /*1a60*/  SHFL.BFLY PT, R12, R11, 0x1, 0x1f ;  /* 0x0c201f000b0c7f89 */ /* 0x000e2400000e0000 */
[----:B0-----:R-:W-:-:S05]  /*1a70*/  FADD R12, R11, R12 ;  /* 0x0000000c0b0c7221 */ /* 0x001fca0000000000 */
[----:B------:R0:W-:Y:S01]  /*1a80*/  @!P0 STS [R5], R12 ;  /* 0x0000000c05008388 */ /* 0x0001e20000000800 */
[----:B------:R-:W-:Y:S01]  /*1a90*/  BAR.SYNC.DEFER_BLOCKING 0x0 ;  /* 0x0000000000007b1d */ /* 0x000fe20000010000 */
[----:B------:R-:W-:-:S13]  /*1aa0*/  ISETP.GT.U32.AND P0, PT, R23, 0x1f, PT ;  /* 0x0000001f1700780c */ /* 0x000fda0003f04070 */
[----:B0-----:R-:W-:Y:S05]  /*1ab0*/  @P0 BRA `(.L_x_20) ;  /* 0x0000000000480947 */ /* 0x001fea0003800000 */
[----:B------:R-:W0:Y:S01]  /*1ac0*/  LDCU UR4, c[0x0][0x360] ;  /* 0x00006c00ff0477ac */ /* 0x000e220008000800 */
[----:B------:R-:W-:Y:S01]  /*1ad0*/  IMAD.MOV.U32 R2, RZ, RZ, RZ ;  /* 0x000000ffff027224 */ /* 0x000fe200078e00ff */
[----:B0-----:R-:W-:-:S04]  /*1ae0*/  UIADD3 UR4, UPT, UPT, UR4, 0x1f, URZ ;  /* 0x0000001f04047890 */ /* 0x001fc8000fffe0ff */
[----:B------:R-:W-:-:S06]  /*1af0*/  USHF.R.U32.HI UR4, URZ, 0x5, UR4 ;  /* 0x00000005ff047899 */ /* 0x000fcc0008011604 */
[----:B------:R-:W-:Y:S01]  /*1b00*/  ISETP.GE.U32.AND P0, PT, R23, UR4, PT ;  /* 0x0000000417007c0c */ /* 0x000fe2000bf06070 */
[----:B------:R-:W-:-:S12]  /*1b10*/  UMOV UR4, 0xffffffff ;  /* 0xffffffff00047882 */ /* 0x000fd80000000000 */
[----:B------:R0:W1:Y:S01]  /*1b20*/  @!P0 LDS R2, [R6] ;  /* 0x0000000006028984 */ /* 0x0000620000000800 */
[----:B------:R-:W-:Y:S05]  /*1b30*/  BRA.DIV UR4, `(.L_x_21) ;  /* 0x0000001204087947 */ /* 0x000fea000b800000 */
[----:B-1----:R-:W1:Y:S02]  /*1b40*/  SHFL.BFLY PT, R5, R2, 0x10, 0x1f ;  /* 0x0e001f0002057f89 */ /* 0x002e6400000e0000 */
[----:B-1----:R-:W-:-:S05]  /*1b50*/  FADD R5, R5, R2 ;  /* 0x0000000205057221 */ /* 0x002fca0000000000 */
[----:B0-----:R-:W0:Y:S02]  /*1b60*/  SHFL.BFLY PT, R6, R5, 0x8, 0x1f ;  /* 0x0d001f0005067f89 */ /* 0x001e2400000e0000 */
[----:B0-----:R-:W-:-:S05]  /*1b70*/  FADD R6, R5, R6 ;  /* 0x0000000605067221 */ /* 0x001fca0000000000 */
[----:B------:R-:W0:Y:S02]  /*1b80*/  SHFL.BFLY PT, R7, R6, 0x4, 0x1f ;  /* 0x0c801f0006077f89 */ /* 0x000e2400000e0000 */
[----:B0-----:R-:W-:-:S05]  /*1b90*/  FADD R7, R6, R7 ;  /* 0x0000000706077221 */ /* 0x001fca0000000000 */
[----:B------:R-:W0:Y:S02]  /*1ba0*/  SHFL.BFLY PT, R8, R7, 0x2, 0x1f ;  /* 0x0c401f0007087f89 */ /* 0x000e2400000e0000 */
[----:B0-----:R-:W-:-:S05]  /*1bb0*/  FADD R8, R7, R8 ;  /* 0x0000000807087221 */ /* 0x001fca0000000000 */
[----:B------:R0:W1:Y:S02]  /*1bc0*/  SHFL.BFLY PT, R9, R8, 0x1, 0x1f ;  /* 0x0c201f0008097f89 */ /* 0x00006400000e0000 */
.L_x_46:
[----:B-1----:R-:W-:-:S07]  /*1bd0*/  FADD R12, R8, R9 ;  /* 0x00000009080c7221 */ /* 0x002fce0000000000 */
.L_x_20:
[----:B------:R-:W-:Y:S05]  /*1be0*/  WARPSYNC.ALL ;  /* 0x0000000000007948 */ /* 0x000fea0003800000 */
[----:B------:R-:W-:Y:S01]  /*1bf0*/  BAR.SYNC.DEFER_BLOCKING 0x0 ;  /* 0x0000000000007b1d */ /* 0x000fe20000010000 */
[----:B------:R-:W-:-:S05]  /*1c00*/  ISETP.NE.AND P0, PT, R23, RZ, PT ;  /* 0x000000ff1700720c */ /* 0x000fca0003f05270 */
[----:B------:R-:W-:Y:S08]  /*1c10*/  BSSY.RECONVERGENT B0, `(.L_x_22) ;  /* 0x000001d000007945 */ /* 0x000ff00003800200 */
[----:B------:R1:W-:Y:S01]  /*1c20*/  @!P0 STS [R3], R12 ;  /* 0x0000000c03008388 */ /* 0x0003e20000000800 */
[----:B------:R-:W-:Y:S01]  /*1c30*/  BAR.SYNC.DEFER_BLOCKING 0x0 ;  /* 0x0000000000007b1d */ /* 0x000fe20000010000 */
[----:B------:R-:W-:-:S13]  /*1c40*/  ISETP.GE.AND P0, PT, R23, R4, PT ;  /* 0x000000041700720c */ /* 0x000fda0003f06270 */
[----:B-1----:R-:W-:Y:S05]  /*1c50*/  @P0 BRA `(.L_x_23) ;  /* 0x0000000000600947 */ /* 0x002fea0003800000 */
[----:B---3--:R-:W1:Y:S01]  /*1c60*/  LDS R3, [R3] ;  /* 0x0000000003037984 */ /* 0x008e620000000800 */
[----:B------:R-:W2:Y:S01]  /*1c70*/  LDC R4, c[0x0][0x360] ;  /* 0x0000d800ff047b82 */ /* 0x000ea20000000800 */
[----:B------:R-:W-:-:S07]  /*1c80*/  MOV R5, R23 ;  /* 0x0000001700057202 */ /* 0x000fce0000000f00 */
.L_x_26:
[----:B----4-:R-:W-:Y:S01]  /*1c90*/  LEA R6, R5, UR5, 0x2 ;  /* 0x0000000505067c11 */ /* 0x010fe2000f8e10ff */
[----:B01----:R-:W0:Y:S01]  /*1ca0*/  MUFU.RCP R8, R3 ;  /* 0x0000000300087308 */ /* 0x003e220000001000 */
[----:B--2---:R-:W-:Y:S01]  /*1cb0*/  IMAD.IADD R5, R4, 0x1, R5 ;  /* 0x0000000104057824 */ /* 0x004fe200078e0205 */
[----:B------:R-:W-:Y:S01]  /*1cc0*/  BSSY.RECONVERGENT B1, `(.L_x_24) ;  /* 0x000000e000017945 */ /* 0x000fe20003800200 */
[----:B------:R-:W-:Y:S01]  /*1cd0*/  FSETP.NEU.AND P1, PT, R3, RZ, PT ;  /* 0x000000ff0300720b */ /* 0x000fe20003f2d000 */
[----:B------:R-:W1:Y:S02]  /*1ce0*/  LDS R2, [R6] ;  /* 0x0000000006027984 */ /* 0x000e640000000800 */
[----:B------:R-:W-:Y:S01]  /*1cf0*/  ISETP.GE.AND P2, PT, R5, UR6, PT ;  /* 0x0000000605007c0c */ /* 0x000fe2000bf46270 */
[----:B0-----:R-:W-:-:S04]  /*1d00*/  FFMA R7, -R3, R8, 1 ;  /* 0x3f80000003077423 */ /* 0x001fc80000000108 */
[----:B------:R-:W-:Y:S01]  /*1d10*/  FFMA R7, R8, R7, R8 ;  /* 0x0000000708077223 */ /* 0x000fe20000000008 */
[----:B-1----:R-:W0:Y:S03]  /*1d20*/  FCHK P0, R2, R3 ;  /* 0x0000000302007302 */ /* 0x002e260000000000 */
[----:B------:R-:W-:-:S04]  /*1d30*/  FFMA R8, R2, R7, RZ ;  /* 0x0000000702087223 */ /* 0x000fc800000000ff */
[----:B------:R-:W-:-:S04]  /*1d40*/  FFMA R9, -R3, R8, R2 ;  /* 0x0000000803097223 */ /* 0x000fc80000000102 */
[----:B------:R-:W-:Y:S01]  /*1d50*/  FFMA R7, R7, R9, R8 ;  /* 0x0000000907077223 */ /* 0x000fe20000000008 */
[----:B0-----:R-:W-:Y:S06]  /*1d60*/  @!P0 BRA `(.L_x_25) ;  /* 0x00000000000c8947 */ /* 0x001fec0003800000 */
[----:B------:R-:W-:-:S07]  /*1d70*/  MOV R8, 0x1d90 ;  /* 0x00001d9000087802 */ /* 0x000fce0000000f00 */
[----:B------:R-:W-:Y:S05]  /*1d80*/  CALL.REL.NOINC `($__internal_0_$__cuda_sm3x_div_rn_noftz_f32_slowpath) ;  /* 0x0000001000087944 */ /* 0x000fea0003c00000 */
[----:B------:R-:W-:-:S07]  /*1d90*/  MOV R7, R2 ;  /* 0x0000000200077202 */ /* 0x000fce0000000f00 */
.L_x_25:
[----:B------:R-:W-:Y:S05]  /*1da0*/  BSYNC.RECONVERGENT B1 ;  /* 0x0000000000017941 */ /* 0x000fea0003800200 */
.L_x_24:
[----:B------:R-:W-:-:S05]  /*1db0*/  FSEL R7, R7, RZ, P1 ;  /* 0x000000ff07077208 */ /* 0x000fca0000800000 */
[----:B------:R4:W-:Y:S01]  /*1dc0*/  STS [R6], R7 ;  /* 0x0000000706007388 */ /* 0x0009e20000000800 */
[----:B------:R-:W-:Y:S05]  /*1dd0*/  @!P2 BRA `(.L_x_26) ;  /* 0xfffffffc00aca947 */ /* 0x000fea000383ffff */
.L_x_23:
[----:B------:R-:W-:Y:S05]  /*1de0*/  BSYNC.RECONVERGENT B0 ;  /* 0x0000000000007941 */ /* 0x000fea0003800200 */
.L_x_22:
[----:B------:R-:W1:Y:S01]  /*1df0*/  LDCU UR4, c[0x0][0x3b0] ;  /* 0x00007600ff0477ac */ /* 0x000e620008000800 */
[----:B------:R-:W-:Y:S01]  /*1e00*/  BAR.SYNC.DEFER_BLOCKING 0x0 ;  /* 0x0000000000007b1d */ /* 0x000fe20000010000 */
[----:B-1----:R-:W-:-:S13]  /*1e10*/  ISETP.GE.AND P0, PT, R23, UR4, PT ;  /* 0x0000000417007c0c */ /* 0x002fda000bf06270 */
[----:B------:R-:W-:Y:S05]  /*1e20*/  @P0 EXIT ;  /* 0x000000000000094d */ /* 0x000fea0003800000 */
[----:B------:R-:W1:Y:S01]  /*1e30*/  LDC R2, c[0x0][0x3ac] ;  /* 0x0000eb00ff027b82 */ /* 0x000e620000000800 */
[----:B------:R-:W2:Y:S01]  /*1e40*/  LDCU UR6, c[0x0][0x360] ;  /* 0x00006c00ff0677ac */ /* 0x000ea20008000800 */
[----:B-1----:R-:W-:-:S13]  /*1e50*/  ISETP.GT.AND P0, PT, R2, RZ, PT ;  /* 0x000000ff0200720c */ /* 0x002fda0003f04270 */
[----:B--2---:R-:W-:Y:S05]  /*1e60*/  @P0 BRA `(.L_x_27) ;  /* 0x0000000000200947 */ /* 0x004fea0003800000 */
[----:B------:R-:W1:Y:S02]  /*1e70*/  LDC.64 R4, c[0x0][0x398] ;  /* 0x0000e600ff047b82 */ /* 0x000e640000000a00 */
.L_x_28:
[----:B--23--:R-:W-:Y:S01]  /*1e80*/  IMAD.IADD R3, R24, 0x1, R23 ;  /* 0x0000000118037824 */ /* 0x00cfe200078e0217 */
[----:B------:R-:W-:-:S03]  /*1e90*/  IADD3 R23, PT, PT, R23, UR6, RZ ;  /* 0x0000000617177c10 */ /* 0x000fc6000fffe0ff */
[----:B-1----:R-:W-:Y:S01]  /*1ea0*/  IMAD.WIDE R2, R3, 0x4, R4 ;  /* 0x0000000403027825 */ /* 0x002fe200078e0204 */
[----:B------:R-:W-:-:S04]  /*1eb0*/  ISETP.GE.AND P0, PT, R23, UR4, PT ;  /* 0x0000000417007c0c */ /* 0x000fc8000bf06270 */
[----:B------:R2:W-:Y:S09]  /*1ec0*/  STG.E desc[UR8][R2.64], RZ ;  /* 0x000000ff02007986 */ /* 0x0005f2000c101908 */
[----:B------:R-:W-:Y:S05]  /*1ed0*/  @!P0 BRA `(.L_x_28) ;  /* 0xfffffffc00e88947 */ /* 0x000fea000383ffff */
[----:B------:R-:W-:Y:S05]  /*1ee0*/  EXIT ;  /* 0x000000000000794d */ /* 0x000fea0003800000 */
.L_x_27:
[C---:B---3--:R-:W-:Y:S02]  /*1ef0*/  LOP3.LUT R3, R2.reuse, 0x7ffffff0, RZ, 0xc0, !PT ;  /* 0x7ffffff002037812 */ /* 0x048fe400078ec0ff */
[C---:B------:R-:W-:Y:S02]  /*1f00*/  LOP3.LUT R13, R2.reuse, 0xf, RZ, 0xc0, !PT ;  /* 0x0000000f020d7812 */ /* 0x040fe400078ec0ff */
[C---:B------:R-:W-:Y:S01]  /*1f10*/  LOP3.LUT R12, R2.reuse, 0x7, RZ, 0xc0, !PT ;  /* 0x00000007020c7812 */ /* 0x040fe200078ec0ff */
[----:B------:R-:W-:Y:S01]  /*1f20*/  IMAD.MOV R3, RZ, RZ, -R3 ;  /* 0x000000ffff037224 */ /* 0x000fe200078e0a03 */
[----:B------:R-:W-:-:S07]  /*1f30*/  LOP3.LUT R2, R2, 0x3, RZ, 0xc0, !PT ;  /* 0x0000000302027812 */ /* 0x000fce00078ec0ff */
.L_x_34:
[----:B-1----:R-:W1:Y:S01]  /*1f40*/  LDC R4, c[0x0][0x3ac] ;  /* 0x0000eb00ff047b82 */ /* 0x002e620000000800 */
[----:B------:R-:W-:Y:S02]  /*1f50*/  HFMA2 R11, -RZ, RZ, 0, 0 ;  /* 0x00000000ff0b7431 */ /* 0x000fe400000001ff */
[----:B------:R-:W-:Y:S01]  /*1f60*/  IMAD.MOV.U32 R15, RZ, RZ, RZ ;  /* 0x000000ffff0f7224 */ /* 0x000fe200078e00ff */
[----:B-1----:R-:W-:-:S13]  /*1f70*/  ISETP.GE.U32.AND P0, PT, R4, 0x10, PT ;  /* 0x000000100400780c */ /* 0x002fda0003f06070 */
[----:B------:R-:W-:Y:S05]  /*1f80*/  @!P0 BRA `(.L_x_29) ;  /* 0x0000000400048947 */ /* 0x000fea0003800000 */
[----:B------:R-:W-:Y:S01]  /*1f90*/  UIADD3 UR4, UPT, UPT, UR5, 0x20, URZ ;  /* 0x0000002005047890 */ /* 0x000fe2000fffe0ff */
[----:B------:R-:W-:Y:S01]  /*1fa0*/  LOP3.LUT R15, R4, 0x7ffffff0, RZ, 0xc0, !PT ;  /* 0x7ffffff0040f7812 */ /* 0x000fe200078ec0ff */
[----:B------:R-:W-:Y:S01]  /*1fb0*/  IMAD.MOV.U32 R11, RZ, RZ, RZ ;  /* 0x000000ffff0b7224 */ /* 0x000fe200078e00ff */
[----:B------:R-:W-:Y:S02]  /*1fc0*/  IADD3 R16, PT, PT, R0, R23, RZ ;  /* 0x0000001700107210 */ /* 0x000fe40007ffe0ff */
[----:B------:R-:W-:Y:S01]  /*1fd0*/  MOV R17, R3 ;  /* 0x0000000300117202 */ /* 0x000fe20000000f00 */
[----:B------:R-:W-:-:S07]  /*1fe0*/  IMAD.U32 R14, RZ, RZ, UR4 ;  /* 0x00000004ff0e7e24 */ /* 0x000fce000f8e00ff */
.L_x_30:
[----:B------:R-:W1:Y:S08]  /*1ff0*/  LDC.64 R4, c[0x0][0x390] ;  /* 0x0000e400ff047b82 */ /* 0x000e700000000a00 */
[----:B------:R-:W2:Y:S01]  /*2000*/  LDC R19, c[0x0][0x3b0] ;  /* 0x0000ec00ff137b82 */ /* 0x000ea20000000800 */
[----:B-1----:R-:W-:-:S05]  /*2010*/  IMAD.WIDE R4, R16, 0x4, R4 ;  /* 0x0000000410047825 */ /* 0x002fca00078e0204 */
[----:B------:R4:W3:Y:S01]  /*2020*/  LDG.E.CONSTANT R10, desc[UR8][R4.64] ;  /* 0x00000008040a7981 */ /* 0x0008e2000c1e9900 */
[----:B--2---:R-:W-:-:S05]  /*2030*/  IMAD.WIDE R34, R19, 0x4, R4 ;  /* 0x0000000413227825 */ /* 0x004fca00078e0204 */
[----:B0-----:R-:W2:Y:S01]  /*2040*/  LDG.E.CONSTANT R8, desc[UR8][R34.64] ;  /* 0x0000000822087981 */ /* 0x001ea2000c1e9900 */
[----:B------:R-:W-:-:S03]  /*2050*/  IMAD.WIDE R36, R19, 0x4, R34 ;  /* 0x0000000413247825 */ /* 0x000fc600078e0222 */
[----:B----4-:R-:W3:Y:S04]  /*2060*/  LDS.128 R4, [R14+-0x20] ;  /* 0xffffe0000e047984 */ /* 0x010ee80000000c00 */
[----:B------:R0:W4:Y:S02]  /*2070*/  LDG.E.CONSTANT R9, desc[UR8][R36.64] ;  /* 0x0000000824097981 */ /* 0x000124000c1e9900 */
[----:B0-----:R-:W-:-:S05]  /*2080*/  IMAD.WIDE R36, R19, 0x4, R36 ;  /* 0x0000000413247825 */ /* 0x001fca00078e0224 */
[----:B------:R0:W5:Y:S01]  /*2090*/  LDG.E.CONSTANT R20, desc[UR8][R36.64] ;  /* 0x0000000824147981 */ /* 0x000162000c1e9900 */
[----:B------:R-:W-:-:S05]  /*20a0*/  IMAD.WIDE R32, R19, 0x4, R36 ;  /* 0x0000000413207825 */ /* 0x000fca00078e0224 */
[----:B------:R1:W5:Y:S01]  /*20b0*/  LDG.E.CONSTANT R21, desc[UR8][R32.64] ;  /* 0x0000000820157981 */ /* 0x000362000c1e9900 */
[----:B------:R-:W-:-:S05]  /*20c0*/  IMAD.WIDE R28, R19, 0x4, R32 ;  /* 0x00000004131c7825 */ /* 0x000fca00078e0220 */
[----:B------:R-:W5:Y:S01]  /*20d0*/  LDG.E.CONSTANT R18, desc[UR8][R28.64] ;  /* 0x000000081c127981 */ /* 0x000f62000c1e9900 */
[----:B------:R-:W-:-:S05]  /*20e0*/  IMAD.WIDE R26, R19, 0x4, R28 ;  /* 0x00000004131a7825 */ /* 0x000fca00078e021c */
[----:B------:R-:W5:Y:S01]  /*20f0*/  LDG.E.CONSTANT R31, desc[UR8][R26.64] ;  /* 0x000000081a1f7981 */ /* 0x000f62000c1e9900 */
[----:B------:R-:W-:-:S04]  /*2100*/  IMAD.WIDE R34, R19, 0x4, R26 ;  /* 0x0000000413227825 */ /* 0x000fc800078e021a */
[----:B0-----:R-:W-:-:S05]  /*2110*/  IMAD.WIDE R36, R19, 0x4, R34 ;  /* 0x0000000413247825 */ /* 0x001fca00078e0222 */
[----:B------:R-:W5:Y:S01]  /*2120*/  LDG.E.CONSTANT R29, desc[UR8][R36.64] ;  /* 0x00000008241d7981 */ /* 0x000f62000c1e9900 */
[----:B-1----:R-:W-:-:S05]  /*2130*/  IMAD.WIDE R32, R19, 0x4, R36 ;  /* 0x0000000413207825 */ /* 0x002fca00078e0224 */
[----:B------:R-:W5:Y:S01]  /*2140*/  LDG.E.CONSTANT R26, desc[UR8][R32.64] ;  /* 0x00000008201a7981 */ /* 0x000f62000c1e9900 */
[----:B---3--:R-:W-:-:S03]  /*2150*/  FFMA R10, R4, R10, R11 ;  /* 0x0000000a040a7223 */ /* 0x008fc6000000000b */
[----:B------:R0:W3:Y:S01]  /*2160*/  LDG.E.CONSTANT R4, desc[UR8][R34.64] ;  /* 0x0000000822047981 */ /* 0x0000e2000c1e9900 */
[----:B--2---:R-:W-:-:S04]  /*2170*/  FFMA R5, R5, R8, R10 ;  /* 0x0000000805057223 */ /* 0x004fc8000000000a */
[----:B----4-:R-:W-:Y:S02]  /*2180*/  FFMA R6, R6, R9, R5 ;  /* 0x0000000906067223 */ /* 0x010fe40000000005 */
[----:B------:R-:W1:Y:S02]  /*2190*/  LDS.128 R8, [R14+-0x10] ;  /* 0xfffff0000e087984 */ /* 0x000e640000000c00 */
[----:B-----5:R-:W-:Y:S01]  /*21a0*/  FFMA R5, R7, R20, R6 ;  /* 0x0000001407057223 */ /* 0x020fe20000000006 */
[----:B------:R-:W-:-:S04]  /*21b0*/  IMAD.WIDE R6, R19, 0x4, R32 ;  /* 0x0000000413067825 */ /* 0x000fc800078e0220 */
[----:B0-----:R-:W-:-:S04]  /*21c0*/  IMAD.WIDE R34, R19, 0x4, R6 ;  /* 0x0000000413227825 */ /* 0x001fc800078e0206 */
[----:B------:R-:W-:-:S05]  /*21d0*/  IMAD.WIDE R32, R19, 0x4, R34 ;  /* 0x0000000413207825 */ /* 0x000fca00078e0222 */
[----:B------:R-:W2:Y:S01]  /*21e0*/  LDG.E.CONSTANT R25, desc[UR8][R32.64] ;  /* 0x0000000820197981 */ /* 0x000ea2000c1e9900 */
[----:B------:R-:W-:-:S05]  /*21f0*/  IMAD.WIDE R36, R19, 0x4, R32 ;  /* 0x0000000413247825 */ /* 0x000fca00078e0220 */
[----:B------:R-:W4:Y:S01]  /*2200*/  LDG.E.CONSTANT R20, desc[UR8][R36.64] ;  /* 0x0000000824147981 */ /* 0x000f22000c1e9900 */
[----:B-1----:R-:W-:-:S03]  /*2210*/  FFMA R8, R8, R21, R5 ;  /* 0x0000001508087223 */ /* 0x002fc60000000005 */
[----:B------:R-:W5:Y:S01]  /*2220*/  LDG.E.CONSTANT R21, desc[UR8][R6.64] ;  /* 0x0000000806157981 */ /* 0x000f62000c1e9900 */
[----:B------:R-:W-:-:S03]  /*2230*/  FFMA R9, R9, R18, R8 ;  /* 0x0000001209097223 */ /* 0x000fc60000000008 */
[----:B------:R0:W2:Y:S02]  /*2240*/  LDG.E.CONSTANT R18, desc[UR8][R34.64] ;  /* 0x0000000822127981 */ /* 0x0000a4000c1e9900 */
[----:B0-----:R-:W-:-:S05]  /*2250*/  IMAD.WIDE R34, R19, 0x4, R36 ;  /* 0x0000000413227825 */ /* 0x001fca00078e0224 */
[----:B------:R-:W4:Y:S01]  /*2260*/  LDG.E.CONSTANT R27, desc[UR8][R34.64] ;  /* 0x00000008221b7981 */ /* 0x000f22000c1e9900 */
[----:B------:R-:W-:-:S05]  /*2270*/  IMAD.WIDE R32, R19, 0x4, R34 ;  /* 0x0000000413207825 */ /* 0x000fca00078e0222 */
[----:B------:R-:W4:Y:S01]  /*2280*/  LDG.E.CONSTANT R22, desc[UR8][R32.64] ;  /* 0x0000000820167981 */ /* 0x000f22000c1e9900 */
[----:B------:R-:W-:Y:S01]  /*2290*/  FFMA R10, R10, R31, R9 ;  /* 0x0000001f0a0a7223 */ /* 0x000fe20000000009 */
[----:B------:R-:W-:-:S04]  /*22a0*/  IADD3 R17, PT, PT, R17, 0x10, RZ ;  /* 0x0000001011117810 */ /* 0x000fc80007ffe0ff */
[----:B------:R-:W-:Y:S01]  /*22b0*/  ISETP.NE.AND P0, PT, R17, RZ, PT ;  /* 0x000000ff1100720c */ /* 0x000fe20003f05270 */
[----:B------:R-:W-:Y:S02]  /*22c0*/  IMAD R16, R19, 0x10, R16 ;  /* 0x0000001013107824 */ /* 0x000fe400078e0210 */
[----:B---3--:R-:W-:Y:S02]  /*22d0*/  FFMA R11, R11, R4, R10 ;  /* 0x000000040b0b7223 */ /* 0x008fe4000000000a */
[----:B------:R-:W0:Y:S02]  /*22e0*/  LDS.128 R4, [R14] ;  /* 0x000000000e047984 */ /* 0x000e240000000c00 */
[----:B0-----:R-:W-:Y:S02]  /*22f0*/  FFMA R4, R4, R29, R11 ;  /* 0x0000001d04047223 */ /* 0x001fe4000000000b */
[----:B------:R0:W1:Y:S02]  /*2300*/  LDS.128 R8, [R14+0x10] ;  /* 0x000010000e087984 */ /* 0x0000640000000c00 */
[----:B------:R-:W-:-:S04]  /*2310*/  FFMA R5, R5, R26, R4 ;  /* 0x0000001a05057223 */ /* 0x000fc80000000004 */
[----:B-----5:R-:W-:-:S04]  /*2320*/  FFMA R6, R6, R21, R5 ;  /* 0x0000001506067223 */ /* 0x020fc80000000005 */
[----:B--2---:R-:W-:Y:S01]  /*2330*/  FFMA R7, R7, R18, R6 ;  /* 0x0000001207077223 */ /* 0x004fe20000000006 */
[----:B0-----:R-:W-:-:S03]  /*2340*/  IADD3 R14, PT, PT, R14, 0x40, RZ ;  /* 0x000000400e0e7810 */ /* 0x001fc60007ffe0ff */
[----:B-1----:R-:W-:-:S04]  /*2350*/  FFMA R8, R8, R25, R7 ;  /* 0x0000001908087223 */ /* 0x002fc80000000007 */
[----:B----4-:R-:W-:-:S04]  /*2360*/  FFMA R9, R9, R20, R8 ;  /* 0x0000001409097223 */ /* 0x010fc80000000008 */
[----:B------:R-:W-:-:S04]  /*2370*/  FFMA R10, R10, R27, R9 ;  /* 0x0000001b0a0a7223 */ /* 0x000fc80000000009 */
[----:B------:R-:W-:Y:S01]  /*2380*/  FFMA R11, R11, R22, R10 ;  /* 0x000000160b0b7223 */ /* 0x000fe2000000000a */
[----:B------:R-:W-:Y:S06]  /*2390*/  @P0 BRA `(.L_x_30) ;  /* 0xfffffffc00140947 */ /* 0x000fec000383ffff */
.L_x_29:
[----:B------:R-:W-:-:S13]  /*23a0*/  ISETP.NE.AND P0, PT, R13, RZ, PT ;  /* 0x000000ff0d00720c */ /* 0x000fda0003f05270 */
[----:B------:R-:W-:Y:S05]  /*23b0*/  @!P0 BRA `(.L_x_31) ;  /* 0x0000000400348947 */ /* 0x000fea0003800000 */
[----:B------:R-:W-:Y:S01]  /*23c0*/  IADD3 R4, PT, PT, R13, -0x1, RZ ;  /* 0xffffffff0d047810 */ /* 0x000fe20007ffe0ff */
[----:B------:R-:W-:Y:S01]  /*23d0*/  IMAD.IADD R14, R0, 0x1, R23 ;  /* 0x00000001000e7824 */ /* 0x000fe200078e0217 */
[----:B------:R-:W-:Y:S02]  /*23e0*/  ISETP.NE.AND P1, PT, R12, RZ, PT ;  /* 0x000000ff0c00720c */ /* 0x000fe40003f25270 */
[----:B------:R-:W-:-:S13]  /*23f0*/  ISETP.GE.U32.AND P0, PT, R4, 0x7, PT ;  /* 0x000000070400780c */ /* 0x000fda0003f06070 */
[----:B------:R-:W-:Y:S05]  /*2400*/  @!P0 BRA `(.L_x_32) ;  /* 0x00000000007c8947 */ /* 0x000fea0003800000 */
[----:B------:R-:W1:Y:S08]  /*2410*/  LDC R31, c[0x0][0x3b0] ;  /* 0x0000ec00ff1f7b82 */ /* 0x000e700000000800 */
[----:B----4-:R-:W2:Y:S01]  /*2420*/  LDC.64 R6, c[0x0][0x390] ;  /* 0x0000e400ff067b82 */ /* 0x010ea20000000a00 */
[----:B-1----:R-:W-:-:S04]  /*2430*/  IMAD R5, R15, R31, R14 ;  /* 0x0000001f0f057224 */ /* 0x002fc800078e020e */
[----:B--2---:R-:W-:-:S05]  /*2440*/  IMAD.WIDE R6, R5, 0x4, R6 ;  /* 0x0000000405067825 */ /* 0x004fca00078e0206 */
[----:B0-----:R-:W2:Y:S01]  /*2450*/  LDG.E.CONSTANT R8, desc[UR8][R6.64] ;  /* 0x0000000806087981 */ /* 0x001ea2000c1e9900 */
[----:B------:R-:W-:-:S05]  /*2460*/  IMAD.WIDE R4, R31, 0x4, R6 ;  /* 0x000000041f047825 */ /* 0x000fca00078e0206 */
[----:B------:R0:W3:Y:S01]  /*2470*/  LDG.E.CONSTANT R16, desc[UR8][R4.64] ;  /* 0x0000000804107981 */ /* 0x0000e2000c1e9900 */
[----:B------:R-:W-:-:S05]  /*2480*/  IMAD.WIDE R32, R31, 0x4, R4 ;  /* 0x000000041f207825 */ /* 0x000fca00078e0204 */
[----:B------:R-:W4:Y:S01]  /*2490*/  LDG.E.CONSTANT R17, desc[UR8][R32.64] ;  /* 0x0000000820117981 */ /* 0x000f22000c1e9900 */
[----:B------:R-:W-:-:S04]  /*24a0*/  IMAD.WIDE R20, R31, 0x4, R32 ;  /* 0x000000041f147825 */ /* 0x000fc800078e0220 */
[C---:B------:R-:W-:Y:S02]  /*24b0*/  IMAD.WIDE R18, R31.reuse, 0x4, R20 ;  /* 0x000000041f127825 */ /* 0x040fe400078e0214 */
[----:B------:R-:W5:Y:S02]  /*24c0*/  LDG.E.CONSTANT R20, desc[UR8][R20.64] ;  /* 0x0000000814147981 */ /* 0x000f64000c1e9900 */
[C---:B------:R-:W-:Y:S02]  /*24d0*/  IMAD.WIDE R26, R31.reuse, 0x4, R18 ;  /* 0x000000041f1a7825 */ /* 0x040fe400078e0212 */
[----:B------:R-:W5:Y:S02]  /*24e0*/  LDG.E.CONSTANT R19, desc[UR8][R18.64] ;  /* 0x0000000812137981 */ /* 0x000f64000c1e9900 */
[C---:B------:R-:W-:Y:S02]  /*24f0*/  IMAD.WIDE R28, R31.reuse, 0x4, R26 ;  /* 0x000000041f1c7825 */ /* 0x040fe400078e021a */
[----:B------:R-:W5:Y:S02]  /*2500*/  LDG.E.CONSTANT R26, desc[UR8][R26.64] ;  /* 0x000000081a1a7981 */ /* 0x000f64000c1e9900 */
[----:B------:R-:W-:-:S02]  /*2510*/  IMAD.WIDE R30, R31, 0x4, R28 ;  /* 0x000000041f1e7825 */ /* 0x000fc400078e021c */
[----:B------:R-:W5:Y:S04]  /*2520*/  LDG.E.CONSTANT R29, desc[UR8][R28.64] ;  /* 0x000000081c1d7981 */ /* 0x000f68000c1e9900 */
[----:B------:R-:W5:Y:S01]  /*2530*/  LDG.E.CONSTANT R30, desc[UR8][R30.64] ;  /* 0x000000081e1e7981 */ /* 0x000f62000c1e9900 */
[----:B------:R-:W-:-:S05]  /*2540*/  LEA R22, R15, UR5, 0x2 ;  /* 0x000000050f167c11 */ /* 0x000fca000f8e10ff */
[----:B0-----:R-:W2:Y:S01]  /*2550*/  LDS.128 R4, [R22] ;  /* 0x0000000016047984 */ /* 0x001ea20000000c00 */
[----:B------:R-:W-:Y:S01]  /*2560*/  IADD3 R15, PT, PT, R15, 0x8, RZ ;  /* 0x000000080f0f7810 */ /* 0x000fe20007ffe0ff */
[----:B--2---:R-:W-:Y:S02]  /*2570*/  FFMA R25, R4, R8, R11 ;  /* 0x0000000804197223 */ /* 0x004fe4000000000b */
[----:B------:R-:W0:Y:S02]  /*2580*/  LDS.128 R8, [R22+0x10] ;  /* 0x0000100016087984 */ /* 0x000e240000000c00 */
[----:B---3--:R-:W-:-:S04]  /*2590*/  FFMA R16, R16, R5, R25 ;  /* 0x0000000510107223 */ /* 0x008fc80000000019 */
[----:B----4-:R-:W-:-:S04]  /*25a0*/  FFMA R17, R17, R6, R16 ;  /* 0x0000000611117223 */ /* 0x010fc80000000010 */
[----:B-----5:R-:W-:-:S04]  /*25b0*/  FFMA R7, R20, R7, R17 ;  /* 0x0000000714077223 */ /* 0x020fc80000000011 */
[----:B0-----:R-:W-:-:S04]  /*25c0*/  FFMA R7, R8, R19, R7 ;  /* 0x0000001308077223 */ /* 0x001fc80000000007 */
[----:B------:R-:W-:-:S04]  /*25d0*/  FFMA R26, R26, R9, R7 ;  /* 0x000000091a1a7223 */ /* 0x000fc80000000007 */
[----:B------:R-:W-:-:S04]  /*25e0*/  FFMA R29, R29, R10, R26 ;  /* 0x0000000a1d1d7223 */ /* 0x000fc8000000001a */
[----:B------:R-:W-:-:S07]  /*25f0*/  FFMA R11, R30, R11, R29 ;  /* 0x0000000b1e0b7223 */ /* 0x000fce000000001d */
.L_x_32:
[----:B------:R-:W-:Y:S05]  /*2600*/  @!P1 BRA `(.L_x_31) ;  /* 0x0000000000a09947 */ /* 0x000fea0003800000 */
[----:B------:R-:W-:Y:S02]  /*2610*/  IADD3 R4, PT, PT, R12, -0x1, RZ ;  /* 0xffffffff0c047810 */ /* 0x000fe40007ffe0ff */
[----:B------:R-:W-:Y:S02]  /*2620*/  ISETP.NE.AND P1, PT, R2, RZ, PT ;  /* 0x000000ff0200720c */ /* 0x000fe40003f25270 */
[----:B------:R-:W-:-:S13]  /*2630*/  ISETP.GE.U32.AND P0, PT, R4, 0x3, PT ;  /* 0x000000030400780c */ /* 0x000fda0003f06070 */
[----:B------:R-:W-:Y:S05]  /*2640*/  @!P0 BRA `(.L_x_33) ;  /* 0x0000000000488947 */ /* 0x000fea0003800000 */
[----:B------:R-:W1:Y:S08]  /*2650*/  LDC R19, c[0x0][0x3b0] ;  /* 0x0000ec00ff137b82 */ /* 0x000e700000000800 */
[----:B------:R-:W2:Y:S01]  /*2660*/  LDC.64 R4, c[0x0][0x390] ;  /* 0x0000e400ff047b82 */ /* 0x000ea20000000a00 */
[----:B-1----:R-:W-:-:S04]  /*2670*/  IMAD R21, R15, R19, R14 ;  /* 0x000000130f157224 */ /* 0x002fc800078e020e */
[----:B--2---:R-:W-:-:S04]  /*2680*/  IMAD.WIDE R20, R21, 0x4, R4 ;  /* 0x0000000415147825 */ /* 0x004fc800078e0204 */
[C---:B0-----:R-:W-:Y:S02]  /*2690*/  IMAD.WIDE R8, R19.reuse, 0x4, R20 ;  /* 0x0000000413087825 */ /* 0x041fe400078e0214 */
[----:B------:R-:W2:Y:S02]  /*26a0*/  LDG.E.CONSTANT R20, desc[UR8][R20.64] ;  /* 0x0000000814147981 */ /* 0x000ea4000c1e9900 */
[C---:B------:R-:W-:Y:S02]  /*26b0*/  IMAD.WIDE R16, R19.reuse, 0x4, R8 ;  /* 0x0000000413107825 */ /* 0x040fe400078e0208 */
[----:B------:R-:W3:Y:S02]  /*26c0*/  LDG.E.CONSTANT R9, desc[UR8][R8.64] ;  /* 0x0000000808097981 */ /* 0x000ee4000c1e9900 */
[----:B------:R-:W-:Y:S02]  /*26d0*/  IMAD.WIDE R18, R19, 0x4, R16 ;  /* 0x0000000413127825 */ /* 0x000fe400078e0210 */
[----:B------:R-:W5:Y:S04]  /*26e0*/  LDG.E.CONSTANT R16, desc[UR8][R16.64] ;  /* 0x0000000810107981 */ /* 0x000f68000c1e9900 */
[----:B------:R-:W5:Y:S01]  /*26f0*/  LDG.E.CONSTANT R19, desc[UR8][R18.64] ;  /* 0x0000000812137981 */ /* 0x000f62000c1e9900 */
[C---:B------:R-:W-:Y:S01]  /*2700*/  LEA R4, R15.reuse, UR5, 0x2 ;  /* 0x000000050f047c11 */ /* 0x040fe2000f8e10ff */
[----:B------:R-:W-:-:S05]  /*2710*/  VIADD R15, R15, 0x4 ;  /* 0x000000040f0f7836 */ /* 0x000fca0000000000 */
[----:B----4-:R-:W2:Y:S02]  /*2720*/  LDS.128 R4, [R4] ;  /* 0x0000000004047984 */ /* 0x010ea40000000c00 */
[----:B--2---:R-:W-:-:S04]  /*2730*/  FFMA R10, R4, R20, R11 ;  /* 0x00000014040a7223 */ /* 0x004fc8000000000b */
[----:B---3--:R-:W-:-:S04]  /*2740*/  FFMA R5, R9, R5, R10 ;  /* 0x0000000509057223 */ /* 0x008fc8000000000a */
[----:B-----5:R-:W-:-:S04]  /*2750*/  FFMA R6, R16, R6, R5 ;  /* 0x0000000610067223 */ /* 0x020fc80000000005 */
[----:B------:R-:W-:-:S07]  /*2760*/  FFMA R11, R19, R7, R6 ;  /* 0x00000007130b7223 */ /* 0x000fce0000000006 */
.L_x_33:
[----:B------:R-:W-:Y:S05]  /*2770*/  @!P1 BRA `(.L_x_31) ;  /* 0x0000000000449947 */ /* 0x000fea0003800000 */
[----:B------:R-:W1:Y:S08]  /*2780*/  LDC R17, c[0x0][0x3b0] ;  /* 0x0000ec00ff117b82 */ /* 0x000e700000000800 */
[----:B0-----:R-:W0:Y:S01]  /*2790*/  LDC.64 R8, c[0x0][0x390] ;  /* 0x0000e400ff087b82 */ /* 0x001e220000000a00 */
[----:B-1----:R-:W-:-:S04]  /*27a0*/  IMAD R5, R15, R17, R14 ;  /* 0x000000110f057224 */ /* 0x002fc800078e020e */
[----:B0-----:R-:W-:-:S05]  /*27b0*/  IMAD.WIDE R8, R5, 0x4, R8 ;  /* 0x0000000405087825 */ /* 0x001fca00078e0208 */
[----:B------:R-:W2:Y:S01]  /*27c0*/  LDG.E.CONSTANT R10, desc[UR8][R8.64] ;  /* 0x00000008080a7981 */ /* 0x000ea2000c1e9900 */
[----:B------:R-:W-:Y:S02]  /*27d0*/  LEA R4, R15, UR5, 0x2 ;  /* 0x000000050f047c11 */ /* 0x000fe4000f8e10ff */
[----:B------:R-:W-:-:S04]  /*27e0*/  ISETP.NE.AND P0, PT, R2, 0x1, PT ;  /* 0x000000010200780c */ /* 0x000fc80003f05270 */
[----:B----4-:R-:W2:Y:S02]  /*27f0*/  LDS.128 R4, [R4] ;  /* 0x0000000004047984 */ /* 0x010ea40000000c00 */
[----:B--2---:R-:W-:-:S07]  /*2800*/  FFMA R11, R4, R10, R11 ;  /* 0x0000000a040b7223 */ /* 0x004fce000000000b */
[----:B------:R-:W-:Y:S05]  /*2810*/  @!P0 BRA `(.L_x_31) ;  /* 0x00000000001c8947 */ /* 0x000fea0003800000 */
[----:B------:R-:W-:Y:S01]  /*2820*/  ISETP.NE.AND P0, PT, R2, 0x2, PT ;  /* 0x000000020200780c */ /* 0x000fe20003f05270 */
[----:B------:R-:W-:-:S12]  /*2830*/  IMAD.WIDE R14, R17, 0x4, R8 ;  /* 0x00000004110e7825 */ /* 0x000fd800078e0208 */
[----:B------:R-:W-:Y:S02]  /*2840*/  @P0 IMAD.WIDE R8, R17, 0x4, R14 ;  /* 0x0000000411080825 */ /* 0x000fe400078e020e */
[----:B------:R-:W2:Y:S04]  /*2850*/  LDG.E.CONSTANT R14, desc[UR8][R14.64] ;  /* 0x000000080e0e7981 */ /* 0x000ea8000c1e9900 */
[----:B------:R-:W3:Y:S01]  /*2860*/  @P0 LDG.E.CONSTANT R8, desc[UR8][R8.64] ;  /* 0x0000000808080981 */ /* 0x000ee2000c1e9900 */
[----:B--2---:R-:W-:-:S04]  /*2870*/  FFMA R11, R14, R5, R11 ;  /* 0x000000050e0b7223 */ /* 0x004fc8000000000b */
[----:B---3--:R-:W-:-:S07]  /*2880*/  @P0 FFMA R11, R8, R6, R11 ;  /* 0x00000006080b0223 */ /* 0x008fce000000000b */
.L_x_31:
[----:B------:R-:W1:Y:S01]  /*2890*/  LDC.64 R4, c[0x0][0x398] ;  /* 0x0000e600ff047b82 */ /* 0x000e620000000a00 */
[----:B------:R-:W2:Y:S01]  /*28a0*/  LDCU UR4, c[0x0][0x3b0] ;  /* 0x00007600ff0477ac */ /* 0x000ea20008000800 */
[----:B----4-:R-:W-:Y:S02]  /*28b0*/  IADD3 R7, PT, PT, R24, R23, RZ ;  /* 0x0000001718077210 */ /* 0x010fe40007ffe0ff */
[----:B------:R-:W-:-:S04]  /*28c0*/  IADD3 R23, PT, PT, R23, UR6, RZ ;  /* 0x0000000617177c10 */ /* 0x000fc8000fffe0ff */
[----:B--2---:R-:W-:Y:S01]  /*28d0*/  ISETP.GE.AND P0, PT, R23, UR4, PT ;  /* 0x0000000417007c0c */ /* 0x004fe2000bf06270 */
[----:B-1----:R-:W-:-:S05]  /*28e0*/  IMAD.WIDE R4, R7, 0x4, R4 ;  /* 0x0000000407047825 */ /* 0x002fca00078e0204 */
[----:B------:R1:W-:Y:S07]  /*28f0*/  STG.E desc[UR8][R4.64], R11 ;  /* 0x0000000b04007986 */ /* 0x0003ee000c101908 */
[----:B------:R-:W-:Y:S05]  /*2900*/  @!P0 BRA `(.L_x_34) ;  /* 0xfffffff4008c8947 */ /* 0x000fea000383ffff */
[----:B------:R-:W-:Y:S05]  /*2910*/  EXIT ;  /* 0x000000000000794d */ /* 0x000fea0003800000 */
.L_x_16:
[----:B------:R-:W-:Y:S02]  /*2920*/  HFMA2 R16, -RZ, RZ, 0, 1.847743988037109375e-06 ;  /* 0x0000001fff107431 */ /* 0x000fe400000001ff */
[----:B-1----:R-:W-:Y:S01]  /*2930*/  IMAD.MOV.U32 R14, RZ, RZ, R7 ;  /* 0x000000ffff0e7224 */ /* 0x002fe200078e0007 */
[----:B------:R-:W-:Y:S01]  /*2940*/  MOV R15, 0x10 ;  /* 0x00000010000f7802 */ /* 0x000fe20000000f00 */
[----:B------:R-:W-:-:S07]  /*2950*/  IMAD.MOV.U32 R13, RZ, RZ, -0x1 ;  /* 0xffffffffff0d7424 */ /* 0x000fce00078e00ff */
[----:B0-----:R-:W-:Y:S05]  /*2960*/  WARPSYNC.COLLECTIVE R13, `(.L_x_35) ;  /* 0x000000000d087348 */ /* 0x001fea0003c00000 */
[----:B------:R1:W2:Y:S02]  /*2970*/  SHFL.BFLY P0, R12, R14, R15, R16 ;  /* 0x0c00000f0e0c7389 */ /* 0x0002a40000000010 */
[----:B012---:R-:W-:Y:S05]  /*2980*/  ENDCOLLECTIVE ;  /* 0x000000000000791b */ /* 0x007fea0003800000 */
.L_x_35:
[----:B------:R-:W-:Y:S01]  /*2990*/  IMAD.MOV.U32 R15, RZ, RZ, 0x8 ;  /* 0x00000008ff0f7424 */ /* 0x000fe200078e00ff */
[----:B------:R-:W-:-:S04]  /*29a0*/  MOV R8, R12 ;  /* 0x0000000c00087202 */ /* 0x000fc80000000f00 */
[----:B------:R-:W-:-:S04]  /*29b0*/  FMNMX R8, R8, R7, !PT ;  /* 0x0000000708087209 */ /* 0x000fc80007800000 */
[----:B------:R-:W-:-:S07]  /*29c0*/  MOV R14, R8 ;  /* 0x00000008000e7202 */ /* 0x000fce0000000f00 */
[----:B------:R-:W-:Y:S05]  /*29d0*/  WARPSYNC.COLLECTIVE R13, `(.L_x_36) ;  /* 0x000000000d087348 */ /* 0x000fea0003c00000 */
[----:B------:R0:W1:Y:S02]  /*29e0*/  SHFL.BFLY P0, R12, R14, R15, R16 ;  /* 0x0c00000f0e0c7389 */ /* 0x0000640000000010 */
[----:B01----:R-:W-:Y:S05]  /*29f0*/  ENDCOLLECTIVE ;  /* 0x000000000000791b */ /* 0x003fea0003800000 */
.L_x_36:
[----:B------:R-:W-:Y:S01]  /*2a00*/  IMAD.MOV.U32 R15, RZ, RZ, 0x4 ;  /* 0x00000004ff0f7424 */ /* 0x000fe200078e00ff */
[----:B------:R-:W-:-:S04]  /*2a10*/  MOV R9, R12 ;  /* 0x0000000c00097202 */ /* 0x000fc80000000f00 */
[----:B------:R-:W-:-:S04]  /*2a20*/  FMNMX R9, R8, R9, !PT ;  /* 0x0000000908097209 */ /* 0x000fc80007800000 */
[----:B------:R-:W-:-:S07]  /*2a30*/  MOV R14, R9 ;  /* 0x00000009000e7202 */ /* 0x000fce0000000f00 */
[----:B------:R-:W-:Y:S05]  /*2a40*/  WARPSYNC.COLLECTIVE R13, `(.L_x_37) ;  /* 0x000000000d087348 */ /* 0x000fea0003c00000 */
[----:B------:R0:W1:Y:S02]  /*2a50*/  SHFL.BFLY P0, R12, R14, R15, R16 ;  /* 0x0c00000f0e0c7389 */ /* 0x0000640000000010 */
[----:B01----:R-:W-:Y:S05]  /*2a60*/  ENDCOLLECTIVE ;  /* 0x000000000000791b */ /* 0x003fea0003800000 */
.L_x_37:
[----:B------:R-:W-:Y:S01]  /*2a70*/  IMAD.MOV.U32 R15, RZ, RZ, 0x2 ;  /* 0x00000002ff0f7424 */ /* 0x000fe200078e00ff */
[----:B------:R-:W-:-:S04]  /*2a80*/  MOV R10, R12 ;  /* 0x0000000c000a7202 */ /* 0x000fc80000000f00 */
[----:B------:R-:W-:-:S04]  /*2a90*/  FMNMX R10, R9, R10, !PT ;  /* 0x0000000a090a7209 */ /* 0x000fc80007800000 */
[----:B------:R-:W-:-:S07]  /*2aa0*/  MOV R14, R10 ;  /* 0x0000000a000e7202 */ /* 0x000fce0000000f00 */
[----:B------:R-:W-:Y:S05]  /*2ab0*/  WARPSYNC.COLLECTIVE R13, `(.L_x_38) ;  /* 0x000000000d087348 */ /* 0x000fea0003c00000 */
[----:B------:R0:W1:Y:S02]  /*2ac0*/  SHFL.BFLY P0, R12, R14, R15, R16 ;  /* 0x0c00000f0e0c7389 */ /* 0x0000640000000010 */
[----:B01----:R-:W-:Y:S05]  /*2ad0*/  ENDCOLLECTIVE ;  /* 0x000000000000791b */ /* 0x003fea0003800000 */
.L_x_38:
[----:B------:R-:W-:Y:S01]  /*2ae0*/  IMAD.MOV.U32 R15, RZ, RZ, 0x1 ;  /* 0x00000001ff0f7424 */ /* 0x000fe200078e00ff */
[----:B------:R-:W-:-:S04]  /*2af0*/  MOV R11, R12 ;  /* 0x0000000c000b7202 */ /* 0x000fc80000000f00 */
[----:B------:R-:W-:-:S04]  /*2b00*/  FMNMX R11, R10, R11, !PT ;  /* 0x0000000b0a0b7209 */ /* 0x000fc80007800000 */
[----:B------:R-:W-:-:S07]  /*2b10*/  MOV R14, R11 ;  /* 0x0000000b000e7202 */ /* 0x000fce0000000f00 */
[----:B------:R-:W-:Y:S05]  /*2b20*/  WARPSYNC.COLLECTIVE R13, `(.L_x_39) ;  /* 0x000000000d087348 */ /* 0x000fea0003c00000 */
[----:B------:R0:W1:Y:S02]  /*2b30*/  SHFL.BFLY P0, R12, R14, R15, R16 ;  /* 0x0c00000f0e0c7389 */ /* 0x0000640000000010 */
[----:B01----:R-:W-:Y:S05]  /*2b40*/  ENDCOLLECTIVE ;  /* 0x000000000000791b */ /* 0x003fea0003800000 */
.L_x_39:
[----:B------:R-:W-:Y:S05]  /*2b50*/  BRA `(.L_x_40) ;  /* 0xffffffec00147947 */ /* 0x000fea000383ffff */
.L_x_21:
[----:B------:R-:W-:Y:S01]  /*2b60*/  HFMA2 R15, -RZ, RZ, 0, 9.5367431640625e-07 ;  /* 0x00000010ff0f7431 */ /* 0x000fe200000001ff */
[----:B-1----:R-:W-:Y:S01]  /*2b70*/  MOV R14, R2 ;  /* 0x00000002000e7202 */ /* 0x002fe20000000f00 */
[----:B------:R-:W-:Y:S01]  /*2b80*/  IMAD.MOV.U32 R16, RZ, RZ, 0x1f ;  /* 0x0000001fff107424 */ /* 0x000fe200078e00ff */
[----:B------:R-:W-:-:S07]  /*2b90*/  MOV R13, 0xffffffff ;  /* 0xffffffff000d7802 */ /* 0x000fce0000000f00 */
[----:B0--3--:R-:W-:Y:S05]  /*2ba0*/  WARPSYNC.COLLECTIVE R13, `(.L_x_41) ;  /* 0x000000000d087348 */ /* 0x009fea0003c00000 */
[----:B------:R1:W2:Y:S02]  /*2bb0*/  SHFL.BFLY P0, R12, R14, R15, R16 ;  /* 0x0c00000f0e0c7389 */ /* 0x0002a40000000010 */
[----:B0123--:R-:W-:Y:S05]  /*2bc0*/  ENDCOLLECTIVE ;  /* 0x000000000000791b */ /* 0x00ffea0003800000 */
.L_x_41:
[----:B------:R-:W-:Y:S01]  /*2bd0*/  HFMA2 R15, -RZ, RZ, 0, 4.76837158203125e-07 ;  /* 0x00000008ff0f7431 */ /* 0x000fe200000001ff */
[----:B------:R-:W-:-:S05]  /*2be0*/  MOV R5, R12 ;  /* 0x0000000c00057202 */ /* 0x000fca0000000f00 */
[----:B------:R-:W-:-:S04]  /*2bf0*/  FADD R5, R5, R2 ;  /* 0x0000000205057221 */ /* 0x000fc80000000000 */
[----:B------:R-:W-:-:S07]  /*2c00*/  IMAD.MOV.U32 R14, RZ, RZ, R5 ;  /* 0x000000ffff0e7224 */ /* 0x000fce00078e0005 */
[----:B------:R-:W-:Y:S05]  /*2c10*/  WARPSYNC.COLLECTIVE R13, `(.L_x_42) ;  /* 0x000000000d087348 */ /* 0x000fea0003c00000 */
[----:B------:R0:W1:Y:S02]  /*2c20*/  SHFL.BFLY P0, R12, R14, R15, R16 ;  /* 0x0c00000f0e0c7389 */ /* 0x0000640000000010 */
[----:B01----:R-:W-:Y:S05]  /*2c30*/  ENDCOLLECTIVE ;  /* 0x000000000000791b */ /* 0x003fea0003800000 */
.L_x_42:
[----:B------:R-:W-:Y:S01]  /*2c40*/  HFMA2 R15, -RZ, RZ, 0, 2.384185791015625e-07 ;  /* 0x00000004ff0f7431 */ /* 0x000fe200000001ff */
[----:B------:R-:W-:-:S05]  /*2c50*/  MOV R6, R12 ;  /* 0x0000000c00067202 */ /* 0x000fca0000000f00 */
[----:B------:R-:W-:-:S04]  /*2c60*/  FADD R6, R5, R6 ;  /* 0x0000000605067221 */ /* 0x000fc80000000000 */
[----:B------:R-:W-:-:S07]  /*2c70*/  IMAD.MOV.U32 R14, RZ, RZ, R6 ;  /* 0x000000ffff0e7224 */ /* 0x000fce00078e0006 */
[----:B------:R-:W-:Y:S05]  /*2c80*/  WARPSYNC.COLLECTIVE R13, `(.L_x_43) ;  /* 0x000000000d087348 */ /* 0x000fea0003c00000 */
[----:B------:R0:W1:Y:S02]  /*2c90*/  SHFL.BFLY P0, R12, R14, R15, R16 ;  /* 0x0c00000f0e0c7389 */ /* 0x0000640000000010 */
[----:B01----:R-:W-:Y:S05]  /*2ca0*/  ENDCOLLECTIVE ;  /* 0x000000000000791b */ /* 0x003fea0003800000 */
.L_x_43:
[----:B------:R-:W-:Y:S01]  /*2cb0*/  HFMA2 R15, -RZ, RZ, 0, 1.1920928955078125e-07 ;  /* 0x00000002ff0f7431 */ /* 0x000fe200000001ff */
[----:B------:R-:W-:-:S05]  /*2cc0*/  MOV R7, R12 ;  /* 0x0000000c00077202 */ /* 0x000fca0000000f00 */
[----:B------:R-:W-:-:S04]  /*2cd0*/  FADD R7, R6, R7 ;  /* 0x0000000706077221 */ /* 0x000fc80000000000 */
[----:B------:R-:W-:-:S07]  /*2ce0*/  IMAD.MOV.U32 R14, RZ, RZ, R7 ;  /* 0x000000ffff0e7224 */ /* 0x000fce00078e0007 */
[----:B------:R-:W-:Y:S05]  /*2cf0*/  WARPSYNC.COLLECTIVE R13, `(.L_x_44) ;  /* 0x000000000d087348 */ /* 0x000fea0003c00000 */
[----:B------:R0:W1:Y:S02]  /*2d00*/  SHFL.BFLY P0, R12, R14, R15, R16 ;  /* 0x0c00000f0e0c7389 */ /* 0x0000640000000010 */
[----:B01----:R-:W-:Y:S05]  /*2d10*/  ENDCOLLECTIVE ;  /* 0x000000000000791b */ /* 0x003fea0003800000 */
.L_x_44:
[----:B------:R-:W-:Y:S01]  /*2d20*/  HFMA2 R15, -RZ, RZ, 0, 5.9604644775390625e-08 ;  /* 0x00000001ff0f7431 */ /* 0x000fe200000001ff */
[----:B------:R-:W-:-:S05]  /*2d30*/  MOV R8, R12 ;  /* 0x0000000c00087202 */ /* 0x000fca0000000f00 */
[----:B------:R-:W-:-:S04]  /*2d40*/  FADD R8, R7, R8 ;  /* 0x0000000807087221 */ /* 0x000fc80000000000 */
[----:B------:R-:W-:-:S07]  /*2d50*/  IMAD.MOV.U32 R14, RZ, RZ, R8 ;  /* 0x000000ffff0e7224 */ /* 0x000fce00078e0008 */
[----:B------:R-:W-:Y:S05]  /*2d60*/  WARPSYNC.COLLECTIVE R13, `(.L_x_45) ;  /* 0x000000000d087348 */ /* 0x000fea0003c00000 */
[----:B------:R0:W1:Y:S02]  /*2d70*/  SHFL.BFLY P0, R12, R14, R15, R16 ;  /* 0x0c00000f0e0c7389 */ /* 0x0000640000000010 */
[----:B01----:R-:W-:Y:S05]  /*2d80*/  ENDCOLLECTIVE ;  /* 0x000000000000791b */ /* 0x003fea0003800000 */
.L_x_45:
[----:B------:R-:W-:Y:S01]  /*2d90*/  MOV R9, R12 ;  /* 0x0000000c00097202 */ /* 0x000fe20000000f00 */
[----:B------:R-:W-:Y:S06]  /*2da0*/  BRA `(.L_x_46) ;  /* 0xffffffec00887947 */ /* 0x000fec000383ffff */
        .weak           $__internal_0_$__cuda_sm3x_div_rn_noftz_f32_slowpath
        .type           $__internal_0_$__cuda_sm3x_div_rn_noftz_f32_slowpath,@function
        .size           $__internal_0_$__cuda_sm3x_div_rn_noftz_f32_slowpath,(.L_x_59 - $__internal_0_$__cuda_sm3x_div_rn_noftz_f32_slowpath)
$__internal_0_$__cuda_sm3x_div_rn_noftz_f32_slowpath:
[--C-:B------:R-:W-:Y:S01]  /*2db0*/  SHF.R.U32.HI R9, RZ, 0x17, R3.reuse ;  /* 0x00000017ff097819 */ /* 0x100fe20000011603 */
[----:B------:R-:W-:Y:S01]  /*2dc0*/  BSSY.RECONVERGENT B2, `(.L_x_47) ;  /* 0x0000064000027945 */ /* 0x000fe20003800200 */
[----:B------:R-:W-:Y:S01]  /*2dd0*/  SHF.R.U32.HI R7, RZ, 0x17, R2 ;  /* 0x00000017ff077819 */ /* 0x000fe20000011602 */
[----:B------:R-:W-:Y:S01]  /*2de0*/  IMAD.MOV.U32 R11, RZ, RZ, R3 ;  /* 0x000000ffff0b7224 */ /* 0x000fe200078e0003 */
[----:B------:R-:W-:Y:S02]  /*2df0*/  LOP3.LUT R9, R9, 0xff, RZ, 0xc0, !PT ;  /* 0x000000ff09097812 */ /* 0x000fe400078ec0ff */
[----:B------:R-:W-:Y:S02]  /*2e00*/  LOP3.LUT R14, R7, 0xff, RZ, 0xc0, !PT ;  /* 0x000000ff070e7812 */ /* 0x000fe400078ec0ff */
[----:B------:R-:W-:Y:S01]  /*2e10*/  MOV R10, R2 ;  /* 0x00000002000a7202 */ /* 0x000fe20000000f00 */
[----:B------:R-:W-:Y:S01]  /*2e20*/  VIADD R12, R9, 0xffffffff ;  /* 0xffffffff090c7836 */ /* 0x000fe20000000000 */
[----:B------:R-:W-:-:S04]  /*2e30*/  IADD3 R13, PT, PT, R14, -0x1, RZ ;  /* 0xffffffff0e0d7810 */ /* 0x000fc80007ffe0ff */
[----:B------:R-:W-:-:S04]  /*2e40*/  ISETP.GT.U32.AND P0, PT, R12, 0xfd, PT ;  /* 0x000000fd0c00780c */ /* 0x000fc80003f04070 */
[----:B------:R-:W-:-:S13]  /*2e50*/  ISETP.GT.U32.OR P0, PT, R13, 0xfd, P0 ;  /* 0x000000fd0d00780c */ /* 0x000fda0000704470 */
[----:B------:R-:W-:Y:S01]  /*2e60*/  @!P0 MOV R7, RZ ;  /* 0x000000ff00078202 */ /* 0x000fe20000000f00 */
[----:B------:R-:W-:Y:S06]  /*2e70*/  @!P0 BRA `(.L_x_48) ;  /* 0x00000000005c8947 */ /* 0x000fec0003800000 */
[----:B------:R-:W-:Y:S02]  /*2e80*/  FSETP.GTU.FTZ.AND P3, PT, |R3|, +INF , PT ;  /* 0x7f8000000300780b */ /* 0x000fe40003f7c200 */
[----:B------:R-:W-:-:S04]  /*2e90*/  FSETP.GTU.FTZ.AND P0, PT, |R2|, +INF , PT ;  /* 0x7f8000000200780b */ /* 0x000fc80003f1c200 */
[----:B------:R-:W-:-:S13]  /*2ea0*/  PLOP3.LUT P0, PT, P0, P3, PT, 0xf8, 0x8f ;  /* 0x00000000008f781c */ /* 0x000fda0000707f70 */
[----:B------:R-:W-:Y:S05]  /*2eb0*/  @P0 BRA `(.L_x_49) ;  /* 0x00000004004c0947 */ /* 0x000fea0003800000 */
[----:B------:R-:W-:-:S13]  /*2ec0*/  LOP3.LUT P0, RZ, R11, 0x7fffffff, R10, 0xc8, !PT ;  /* 0x7fffffff0bff7812 */ /* 0x000fda000780c80a */
[----:B------:R-:W-:Y:S05]  /*2ed0*/  @!P0 BRA `(.L_x_50) ;  /* 0x00000004003c8947 */ /* 0x000fea0003800000 */
[C---:B------:R-:W-:Y:S02]  /*2ee0*/  FSETP.NEU.FTZ.AND P4, PT, |R2|.reuse, +INF , PT ;  /* 0x7f8000000200780b */ /* 0x040fe40003f9d200 */
[----:B------:R-:W-:Y:S02]  /*2ef0*/  FSETP.NEU.FTZ.AND P3, PT, |R3|, +INF , PT ;  /* 0x7f8000000300780b */ /* 0x000fe40003f7d200 */
[----:B------:R-:W-:-:S11]  /*2f00*/  FSETP.NEU.FTZ.AND P0, PT, |R2|, +INF , PT ;  /* 0x7f8000000200780b */ /* 0x000fd60003f1d200 */
[----:B------:R-:W-:Y:S05]  /*2f10*/  @!P3 BRA !P4, `(.L_x_50) ;  /* 0x00000004002cb947 */ /* 0x000fea0006000000 */
[----:B------:R-:W-:-:S04]  /*2f20*/  LOP3.LUT P4, RZ, R10, 0x7fffffff, RZ, 0xc0, !PT ;  /* 0x7fffffff0aff7812 */ /* 0x000fc8000788c0ff */
[----:B------:R-:W-:-:S13]  /*2f30*/  PLOP3.LUT P3, PT, P3, P4, PT, 0x2f, 0xf2 ;  /* 0x0000000000f2781c */ /* 0x000fda0001f68577 */
[----:B------:R-:W-:Y:S05]  /*2f40*/  @P3 BRA `(.L_x_51) ;  /* 0x0000000400183947 */ /* 0x000fea0003800000 */
[----:B------:R-:W-:-:S04]  /*2f50*/  LOP3.LUT P3, RZ, R11, 0x7fffffff, RZ, 0xc0, !PT ;  /* 0x7fffffff0bff7812 */ /* 0x000fc8000786c0ff */
[----:B------:R-:W-:-:S13]  /*2f60*/  PLOP3.LUT P0, PT, P0, P3, PT, 0x2f, 0xf2 ;  /* 0x0000000000f2781c */ /* 0x000fda0000706577 */
[----:B------:R-:W-:Y:S05]  /*2f70*/  @P0 BRA `(.L_x_52) ;  /* 0x0000000400000947 */ /* 0x000fea0003800000 */
[----:B------:R-:W-:Y:S02]  /*2f80*/  ISETP.GE.AND P0, PT, R13, RZ, PT ;  /* 0x000000ff0d00720c */ /* 0x000fe40003f06270 */
[----:B------:R-:W-:-:S11]  /*2f90*/  ISETP.GE.AND P3, PT, R12, RZ, PT ;  /* 0x000000ff0c00720c */ /* 0x000fd60003f66270 */
[----:B------:R-:W-:Y:S01]  /*2fa0*/  @P0 MOV R7, RZ ;  /* 0x000000ff00070202 */ /* 0x000fe20000000f00 */
[----:B------:R-:W-:Y:S02]  /*2fb0*/  @!P0 IMAD.MOV.U32 R7, RZ, RZ, -0x40 ;  /* 0xffffffc0ff078424 */ /* 0x000fe400078e00ff */
[----:B------:R-:W-:Y:S01]  /*2fc0*/  @!P0 FFMA R10, R2, 1.84467440737095516160e+19, RZ ;  /* 0x5f800000020a8823 */ /* 0x000fe200000000ff */
[----:B------:R-:W-:Y:S02]  /*2fd0*/  @!P3 FFMA R11, R3, 1.84467440737095516160e+19, RZ ;  /* 0x5f800000030bb823 */ /* 0x000fe400000000ff */
[----:B------:R-:W-:-:S07]  /*2fe0*/  @!P3 IADD3 R7, PT, PT, R7, 0x40, RZ ;  /* 0x000000400707b810 */ /* 0x000fce0007ffe0ff */
.L_x_48:
[----:B------:R-:W-:Y:S01]  /*2ff0*/  LEA R2, R9, 0xc0800000, 0x17 ;  /* 0xc080000009027811 */ /* 0x000fe200078eb8ff */
[----:B------:R-:W-:Y:S03]  /*3000*/  BSSY.RECONVERGENT B3, `(.L_x_53) ;  /* 0x0000036000037945 */ /* 0x000fe60003800200 */
[----:B------:R-:W-:Y:S01]  /*3010*/  IADD3 R12, PT, PT, -R2, R11, RZ ;  /* 0x0000000b020c7210 */ /* 0x000fe20007ffe1ff */
[----:B------:R-:W-:-:S03]  /*3020*/  VIADD R11, R14, 0xffffff81 ;  /* 0xffffff810e0b7836 */ /* 0x000fc60000000000 */
[----:B------:R-:W0:Y:S01]  /*3030*/  MUFU.RCP R13, R12 ;  /* 0x0000000c000d7308 */ /* 0x000e220000001000 */
[----:B------:R-:W-:Y:S01]  /*3040*/  FADD.FTZ R15, -R12, -RZ ;  /* 0x800000ff0c0f7221 */ /* 0x000fe20000010100 */
[----:B------:R-:W-:-:S03]  /*3050*/  IMAD R2, R11, -0x800000, R10 ;  /* 0xff8000000b027824 */ /* 0x000fc600078e020a */
[----:B0-----:R-:W-:-:S04]  /*3060*/  FFMA R14, R13, R15, 1 ;  /* 0x3f8000000d0e7423 */ /* 0x001fc8000000000f */
[----:B------:R-:W-:-:S04]  /*3070*/  FFMA R17, R13, R14, R13 ;  /* 0x0000000e0d117223 */ /* 0x000fc8000000000d */
[----:B------:R-:W-:-:S04]  /*3080*/  FFMA R10, R2, R17, RZ ;  /* 0x00000011020a7223 */ /* 0x000fc800000000ff */
[----:B------:R-:W-:-:S04]  /*3090*/  FFMA R13, R15, R10, R2 ;  /* 0x0000000a0f0d7223 */ /* 0x000fc80000000002 */
[----:B------:R-:W-:Y:S01]  /*30a0*/  FFMA R14, R17, R13, R10 ;  /* 0x0000000d110e7223 */ /* 0x000fe2000000000a */
[----:B------:R-:W-:-:S03]  /*30b0*/  IADD3 R10, PT, PT, R11, 0x7f, -R9 ;  /* 0x0000007f0b0a7810 */ /* 0x000fc60007ffe809 */
[----:B------:R-:W-:Y:S01]  /*30c0*/  FFMA R15, R15, R14, R2 ;  /* 0x0000000e0f0f7223 */ /* 0x000fe20000000002 */
[----:B------:R-:W-:-:S03]  /*30d0*/  IADD3 R10, PT, PT, R10, R7, RZ ;  /* 0x000000070a0a7210 */ /* 0x000fc60007ffe0ff */
[----:B------:R-:W-:-:S05]  /*30e0*/  FFMA R2, R17, R15, R14 ;  /* 0x0000000f11027223 */ /* 0x000fca000000000e */
[----:B------:R-:W-:-:S04]  /*30f0*/  SHF.R.U32.HI R9, RZ, 0x17, R2 ;  /* 0x00000017ff097819 */ /* 0x000fc80000011602 */
[----:B------:R-:W-:-:S04]  /*3100*/  LOP3.LUT R9, R9, 0xff, RZ, 0xc0, !PT ;  /* 0x000000ff09097812 */ /* 0x000fc800078ec0ff */
[----:B------:R-:W-:-:S05]  /*3110*/  IADD3 R11, PT, PT, R9, R10, RZ ;  /* 0x0000000a090b7210 */ /* 0x000fca0007ffe0ff */
[----:B------:R-:W-:-:S05]  /*3120*/  VIADD R7, R11, 0xffffffff ;  /* 0xffffffff0b077836 */ /* 0x000fca0000000000 */
[----:B------:R-:W-:-:S13]  /*3130*/  ISETP.GE.U32.AND P0, PT, R7, 0xfe, PT ;  /* 0x000000fe0700780c */ /* 0x000fda0003f06070 */
[----:B------:R-:W-:Y:S05]  /*3140*/  @!P0 BRA `(.L_x_54) ;  /* 0x0000000000808947 */ /* 0x000fea0003800000 */
[----:B------:R-:W-:-:S13]  /*3150*/  ISETP.GT.AND P0, PT, R11, 0xfe, PT ;  /* 0x000000fe0b00780c */ /* 0x000fda0003f04270 */
[----:B------:R-:W-:Y:S05]  /*3160*/  @P0 BRA `(.L_x_55) ;  /* 0x00000000006c0947 */ /* 0x000fea0003800000 */
[----:B------:R-:W-:-:S13]  /*3170*/  ISETP.GE.AND P0, PT, R11, 0x1, PT ;  /* 0x000000010b00780c */ /* 0x000fda0003f06270 */
[----:B------:R-:W-:Y:S05]  /*3180*/  @P0 BRA `(.L_x_56) ;  /* 0x0000000000740947 */ /* 0x000fea0003800000 */
[----:B------:R-:W-:Y:S02]  /*3190*/  ISETP.GE.AND P0, PT, R11, -0x18, PT ;  /* 0xffffffe80b00780c */ /* 0x000fe40003f06270 */
[----:B------:R-:W-:-:S11]  /*31a0*/  LOP3.LUT R2, R2, 0x80000000, RZ, 0xc0, !PT ;  /* 0x8000000002027812 */ /* 0x000fd600078ec0ff */
[----:B------:R-:W-:Y:S05]  /*31b0*/  @!P0 BRA `(.L_x_56) ;  /* 0x0000000000688947 */ /* 0x000fea0003800000 */
[-CC-:B------:R-:W-:Y:S01]  /*31c0*/  FFMA.RZ R7, R17, R15.reuse, R14.reuse ;  /* 0x0000000f11077223 */ /* 0x180fe2000000c00e */
[----:B------:R-:W-:Y:S01]  /*31d0*/  IADD3 R12, PT, PT, R11, 0x20, RZ ;  /* 0x000000200b0c7810 */ /* 0x000fe20007ffe0ff */
[-CC-:B------:R-:W-:Y:S01]  /*31e0*/  FFMA.RM R10, R17, R15.reuse, R14.reuse ;  /* 0x0000000f110a7223 */ /* 0x180fe2000000400e */
[----:B------:R-:W-:Y:S02]  /*31f0*/  ISETP.NE.AND P4, PT, R11, RZ, PT ;  /* 0x000000ff0b00720c */ /* 0x000fe40003f85270 */
[----:B------:R-:W-:Y:S01]  /*3200*/  LOP3.LUT R9, R7, 0x7fffff, RZ, 0xc0, !PT ;  /* 0x007fffff07097812 */ /* 0x000fe200078ec0ff */
[----:B------:R-:W-:Y:S01]  /*3210*/  FFMA.RP R7, R17, R15, R14 ;  /* 0x0000000f11077223 */ /* 0x000fe2000000800e */
[----:B------:R-:W-:Y:S02]  /*3220*/  ISETP.NE.AND P3, PT, R11, RZ, PT ;  /* 0x000000ff0b00720c */ /* 0x000fe40003f65270 */
[----:B------:R-:W-:Y:S02]  /*3230*/  LOP3.LUT R9, R9, 0x800000, RZ, 0xfc, !PT ;  /* 0x0080000009097812 */ /* 0x000fe400078efcff */
[----:B------:R-:W-:-:S02]  /*3240*/  IADD3 R11, PT, PT, -R11, RZ, RZ ;  /* 0x000000ff0b0b7210 */ /* 0x000fc40007ffe1ff */
[----:B------:R-:W-:Y:S02]  /*3250*/  SHF.L.U32 R12, R9, R12, RZ ;  /* 0x0000000c090c7219 */ /* 0x000fe400000006ff */
[----:B------:R-:W-:Y:S02]  /*3260*/  FSETP.NEU.FTZ.AND P0, PT, R7, R10, PT ;  /* 0x0000000a0700720b */ /* 0x000fe40003f1d000 */
[----:B------:R-:W-:Y:S02]  /*3270*/  SEL R10, R11, RZ, P4 ;  /* 0x000000ff0b0a7207 */ /* 0x000fe40002000000 */
[----:B------:R-:W-:Y:S02]  /*3280*/  ISETP.NE.AND P3, PT, R12, RZ, P3 ;  /* 0x000000ff0c00720c */ /* 0x000fe40001f65270 */
[----:B------:R-:W-:Y:S02]  /*3290*/  SHF.R.U32.HI R10, RZ, R10, R9 ;  /* 0x0000000aff0a7219 */ /* 0x000fe40000011609 */
[----:B------:R-:W-:-:S02]  /*32a0*/  PLOP3.LUT P0, PT, P0, P3, PT, 0xf8, 0x8f ;  /* 0x00000000008f781c */ /* 0x000fc40000707f70 */
[----:B------:R-:W-:Y:S02]  /*32b0*/  SHF.R.U32.HI R12, RZ, 0x1, R10 ;  /* 0x00000001ff0c7819 */ /* 0x000fe4000001160a */
[----:B------:R-:W-:-:S04]  /*32c0*/  SEL R7, RZ, 0x1, !P0 ;  /* 0x00000001ff077807 */ /* 0x000fc80004000000 */
[----:B------:R-:W-:-:S04]  /*32d0*/  LOP3.LUT R7, R7, 0x1, R12, 0xf8, !PT ;  /* 0x0000000107077812 */ /* 0x000fc800078ef80c */
[----:B------:R-:W-:-:S05]  /*32e0*/  LOP3.LUT R7, R7, R10, RZ, 0xc0, !PT ;  /* 0x0000000a07077212 */ /* 0x000fca00078ec0ff */
[----:B------:R-:W-:-:S05]  /*32f0*/  IMAD.IADD R7, R12, 0x1, R7 ;  /* 0x000000010c077824 */ /* 0x000fca00078e0207 */
[----:B------:R-:W-:Y:S01]  /*3300*/  LOP3.LUT R2, R7, R2, RZ, 0xfc, !PT ;  /* 0x0000000207027212 */ /* 0x000fe200078efcff */
[----:B------:R-:W-:Y:S06]  /*3310*/  BRA `(.L_x_56) ;  /* 0x0000000000107947 */ /* 0x000fec0003800000 */
.L_x_55:
[----:B------:R-:W-:-:S04]  /*3320*/  LOP3.LUT R2, R2, 0x80000000, RZ, 0xc0, !PT ;  /* 0x8000000002027812 */ /* 0x000fc800078ec0ff */
[----:B------:R-:W-:Y:S01]  /*3330*/  LOP3.LUT R2, R2, 0x7f800000, RZ, 0xfc, !PT ;  /* 0x7f80000002027812 */ /* 0x000fe200078efcff */
[----:B------:R-:W-:Y:S06]  /*3340*/  BRA `(.L_x_56) ;  /* 0x0000000000047947 */ /* 0x000fec0003800000 */
.L_x_54:
[----:B------:R-:W-:-:S07]  /*3350*/  LEA R2, R10, R2, 0x17 ;  /* 0x000000020a027211 */ /* 0x000fce00078eb8ff */
.L_x_56:
[----:B------:R-:W-:Y:S05]  /*3360*/  BSYNC.RECONVERGENT B3 ;  /* 0x0000000000037941 */ /* 0x000fea0003800200 */
.L_x_53:
[----:B------:R-:W-:Y:S05]  /*3370*/  BRA `(.L_x_57) ;  /* 0x0000000000207947 */ /* 0x000fea0003800000 */
.L_x_52:
[----:B------:R-:W-:-:S04]  /*3380*/  LOP3.LUT R2, R11, 0x80000000, R10, 0x48, !PT ;  /* 0x800000000b027812 */ /* 0x000fc800078e480a */
[----:B------:R-:W-:Y:S01]  /*3390*/  LOP3.LUT R2, R2, 0x7f800000, RZ, 0xfc, !PT ;  /* 0x7f80000002027812 */ /* 0x000fe200078efcff */
[----:B------:R-:W-:Y:S06]  /*33a0*/  BRA `(.L_x_57) ;  /* 0x0000000000147947 */ /* 0x000fec0003800000 */
.L_x_51:
[----:B------:R-:W-:Y:S01]  /*33b0*/  LOP3.LUT R2, R11, 0x80000000, R10, 0x48, !PT ;  /* 0x800000000b027812 */ /* 0x000fe200078e480a */
[----:B------:R-:W-:Y:S06]  /*33c0*/  BRA `(.L_x_57) ;  /* 0x00000000000c7947 */ /* 0x000fec0003800000 */
.L_x_50:
[----:B------:R-:W0:Y:S01]  /*33d0*/  MUFU.RSQ R2, -QNAN ;  /* 0xffc0000000027908 */ /* 0x000e220000001400 */
[----:B------:R-:W-:Y:S05]  /*33e0*/  BRA `(.L_x_57) ;  /* 0x0000000000047947 */ /* 0x000fea0003800000 */
.L_x_49:
[----:B------:R-:W-:-:S07]  /*33f0*/  FADD.FTZ R2, R2, R3 ;  /* 0x0000000302027221 */ /* 0x000fce0000010000 */
.L_x_57:
[----:B------:R-:W-:Y:S05]  /*3400*/  BSYNC.RECONVERGENT B2 ;  /* 0x0000000000027941 */ /* 0x000fea0003800200 */
.L_x_47:
[----:B------:R-:W-:-:S04]  /*3410*/  HFMA2 R9, -RZ, RZ, 0, 0 ;  /* 0x00000000ff097431 */ /* 0x000fc800000001ff */
[----:B0-----:R-:W-:Y:S05]  /*3420*/  RET.REL.NODEC R8 `(_Z31attention_fwd_kernel_large_hdimPKfS0_S0_Pfiiiiif) ;  /* 0xffffffc808f47950 */ /* 0x001fea0003c3ffff */
.L_x_58:
[----:B------:R-:W-:-:S00]  /*3430*/  BRA `(.L_x_58) ;  /* 0xfffffffc00fc7947 */ /* 0x000fc0000383ffff */
[----:B------:R-:W-:-:S00]  /*3440*/  NOP ;  /* 0x0000000000007918 */ /* 0x000fc00000000000 */
        /* <DEDUP_REMOVED lines=11> */
.L_x_59:


//--------------------- .nv.shared._Z31attention_fwd_kernel_large_hdimPKfS0_S0_Pfiiiiif --------------------------
	.section	.nv.shared._Z31attention_fwd_kernel_large_hdimPKfS0_S0_Pfiiiiif,"aw",@nobits
	.sectionflags	@""
	.align	16
	.zero		1024


//--------------------- .nv.shared.reserved.0     --------------------------
	.section	.nv.shared.reserved.0,"aw",@nobits
	.weak		__nv_reservedSMEM_offset_0_alias
	.size		__nv_reservedSMEM_offset_0_alias, 0, 64
	.other		__nv_reservedSMEM_offset_0_alias,@"STO_CUDA_RESERVED_SHARED STV_DEFAULT"
__nv_reservedSMEM_offset_0_alias:
	.zero		0
	.zero		64


//--------------------- .nv.constant0._Z31attention_fwd_kernel_large_hdimPKfS0_S0_Pfiiiiif --------------------------
	.section	.nv.constant0._Z31attention_fwd_kernel_large_hdimPKfS0_S0_Pfiiiiif,"a",@progbits
	.sectionflags	@""
	.align	4
.nv.constant0._Z31attention_fwd_kernel_large_hdimPKfS0_S0_Pfiiiiif:
	.zero		952


//--------------------- SYMBOLS --------------------------

	.type		.nv.reservedSmem.offset0,@object
	.size		.nv.reservedSmem.offset0,0x4
	.type		.nv.reservedSmem.cap,@object
	.size		.nv.reservedSmem.cap,0x4
